//
// Generated by NVIDIA NVVM Compiler
//
// Compiler Build ID: CL-36424714
// Cuda compilation tools, release 13.0, V13.0.88
// Based on NVVM 20.0.0
//

.version 9.0
.target sm_100
.address_size 64

	// .globl	_Z17MatVecMulKernelV26MatrixS_PmS0_

.visible .entry _Z17MatVecMulKernelV26MatrixS_PmS0_(
	.param .align 8 .b8 _Z17MatVecMulKernelV26MatrixS_PmS0__param_0[16],
	.param .align 8 .b8 _Z17MatVecMulKernelV26MatrixS_PmS0__param_1[16],
	.param .u64 .ptr .align 1 _Z17MatVecMulKernelV26MatrixS_PmS0__param_2,
	.param .u64 .ptr .align 1 _Z17MatVecMulKernelV26MatrixS_PmS0__param_3
)
{
	.reg .pred 	%p<47>;
	.reg .b32 	%r<78>;
	.reg .b64 	%rd<196>;

	ld.param.u32 	%r1, [_Z17MatVecMulKernelV26MatrixS_PmS0__param_1];
	ld.param.u64 	%rd22, [_Z17MatVecMulKernelV26MatrixS_PmS0__param_1+8];
	ld.param.u64 	%rd23, [_Z17MatVecMulKernelV26MatrixS_PmS0__param_0+8];
	ld.param.u64 	%rd24, [_Z17MatVecMulKernelV26MatrixS_PmS0__param_2];
	ld.param.u64 	%rd20, [_Z17MatVecMulKernelV26MatrixS_PmS0__param_3];
	cvta.to.global.u64 	%rd1, %rd24;
	cvta.to.global.u64 	%rd25, %rd23;
	cvta.to.global.u64 	%rd2, %rd22;
	mov.u32 	%r40, %ctaid.y;
	mov.u32 	%r41, %ntid.y;
	mov.u32 	%r42, %tid.y;
	mad.lo.s32 	%r2, %r40, %r41, %r42;
	mov.u32 	%r43, %ctaid.x;
	mov.u32 	%r44, %ntid.x;
	mul.lo.s32 	%r3, %r43, %r44;
	mov.u32 	%r4, %tid.x;
	add.s32 	%r5, %r3, %r4;
	shl.b32 	%r45, %r43, 2;
	add.s32 	%r46, %r45, %r4;
	shl.b32 	%r47, %r40, 2;
	add.s32 	%r48, %r47, %r42;
	mov.u32 	%r49, %nctaid.x;
	shl.b32 	%r50, %r49, 2;
	mad.lo.s32 	%r51, %r48, %r50, %r46;
	mul.wide.s32 	%rd26, %r51, 8;
	add.s64 	%rd27, %rd25, %rd26;
	ld.global.u64 	%rd28, [%rd27];
	mad.lo.s32 	%r52, %r46, %r50, %r48;
	mul.wide.s32 	%rd29, %r52, 8;
	add.s64 	%rd30, %rd2, %rd29;
	st.global.u64 	[%rd30], %rd28;
	setp.lt.s32 	%p1, %r1, 1;
	mov.b64 	%rd195, 0;
	@%p1 bra 	$L__BB0_24;
	and.b32  	%r6, %r1, 15;
	setp.lt.u32 	%p2, %r1, 16;
	mov.b32 	%r66, 0;
	@%p2 bra 	$L__BB0_4;
	and.b32  	%r66, %r1, 2147483632;
	neg.s32 	%r72, %r66;
	add.s64 	%rd3, %rd1, 64;
	mov.u32 	%r71, %r5;
$L__BB0_3:
	.pragma "nounroll";
	mul.wide.s32 	%rd31, %r71, 8;
	add.s64 	%rd32, %rd3, %rd31;
	ld.global.u64 	%rd33, [%rd32+-64];
	setp.ne.s64 	%p3, %rd33, 0;
	selp.s64 	%rd34, -1, 0, %p3;
	st.global.u64 	[%rd32+-64], %rd34;
	ld.global.u64 	%rd35, [%rd32+-56];
	setp.ne.s64 	%p4, %rd35, 0;
	selp.s64 	%rd36, -1, 0, %p4;
	st.global.u64 	[%rd32+-56], %rd36;
	ld.global.u64 	%rd37, [%rd32+-48];
	setp.ne.s64 	%p5, %rd37, 0;
	selp.s64 	%rd38, -1, 0, %p5;
	st.global.u64 	[%rd32+-48], %rd38;
	ld.global.u64 	%rd39, [%rd32+-40];
	setp.ne.s64 	%p6, %rd39, 0;
	selp.s64 	%rd40, -1, 0, %p6;
	st.global.u64 	[%rd32+-40], %rd40;
	ld.global.u64 	%rd41, [%rd32+-32];
	setp.ne.s64 	%p7, %rd41, 0;
	selp.s64 	%rd42, -1, 0, %p7;
	st.global.u64 	[%rd32+-32], %rd42;
	ld.global.u64 	%rd43, [%rd32+-24];
	setp.ne.s64 	%p8, %rd43, 0;
	selp.s64 	%rd44, -1, 0, %p8;
	st.global.u64 	[%rd32+-24], %rd44;
	ld.global.u64 	%rd45, [%rd32+-16];
	setp.ne.s64 	%p9, %rd45, 0;
	selp.s64 	%rd46, -1, 0, %p9;
	st.global.u64 	[%rd32+-16], %rd46;
	ld.global.u64 	%rd47, [%rd32+-8];
	setp.ne.s64 	%p10, %rd47, 0;
	selp.s64 	%rd48, -1, 0, %p10;
	st.global.u64 	[%rd32+-8], %rd48;
	ld.global.u64 	%rd49, [%rd32];
	setp.ne.s64 	%p11, %rd49, 0;
	selp.s64 	%rd50, -1, 0, %p11;
	st.global.u64 	[%rd32], %rd50;
	ld.global.u64 	%rd51, [%rd32+8];
	setp.ne.s64 	%p12, %rd51, 0;
	selp.s64 	%rd52, -1, 0, %p12;
	st.global.u64 	[%rd32+8], %rd52;
	ld.global.u64 	%rd53, [%rd32+16];
	setp.ne.s64 	%p13, %rd53, 0;
	selp.s64 	%rd54, -1, 0, %p13;
	st.global.u64 	[%rd32+16], %rd54;
	ld.global.u64 	%rd55, [%rd32+24];
	setp.ne.s64 	%p14, %rd55, 0;
	selp.s64 	%rd56, -1, 0, %p14;
	st.global.u64 	[%rd32+24], %rd56;
	ld.global.u64 	%rd57, [%rd32+32];
	setp.ne.s64 	%p15, %rd57, 0;
	selp.s64 	%rd58, -1, 0, %p15;
	st.global.u64 	[%rd32+32], %rd58;
	ld.global.u64 	%rd59, [%rd32+40];
	setp.ne.s64 	%p16, %rd59, 0;
	selp.s64 	%rd60, -1, 0, %p16;
	st.global.u64 	[%rd32+40], %rd60;
	ld.global.u64 	%rd61, [%rd32+48];
	setp.ne.s64 	%p17, %rd61, 0;
	selp.s64 	%rd62, -1, 0, %p17;
	st.global.u64 	[%rd32+48], %rd62;
	ld.global.u64 	%rd63, [%rd32+56];
	setp.ne.s64 	%p18, %rd63, 0;
	selp.s64 	%rd64, -1, 0, %p18;
	st.global.u64 	[%rd32+56], %rd64;
	add.s32 	%r72, %r72, 16;
	add.s32 	%r71, %r71, 16;
	setp.eq.s32 	%p19, %r72, 0;
	@%p19 bra 	$L__BB0_4;
	bra.uni 	$L__BB0_3;
$L__BB0_4:
	setp.eq.s32 	%p20, %r6, 0;
	@%p20 bra 	$L__BB0_13;
	and.b32  	%r10, %r1, 7;
	setp.lt.u32 	%p21, %r6, 8;
	@%p21 bra 	$L__BB0_7;
	add.s32 	%r54, %r66, %r5;
	mul.wide.s32 	%rd65, %r54, 8;
	add.s64 	%rd66, %rd1, %rd65;
	ld.global.u64 	%rd67, [%rd66];
	setp.ne.s64 	%p22, %rd67, 0;
	selp.s64 	%rd68, -1, 0, %p22;
	st.global.u64 	[%rd66], %rd68;
	ld.global.u64 	%rd69, [%rd66+8];
	setp.ne.s64 	%p23, %rd69, 0;
	selp.s64 	%rd70, -1, 0, %p23;
	st.global.u64 	[%rd66+8], %rd70;
	ld.global.u64 	%rd71, [%rd66+16];
	setp.ne.s64 	%p24, %rd71, 0;
	selp.s64 	%rd72, -1, 0, %p24;
	st.global.u64 	[%rd66+16], %rd72;
	ld.global.u64 	%rd73, [%rd66+24];
	setp.ne.s64 	%p25, %rd73, 0;
	selp.s64 	%rd74, -1, 0, %p25;
	st.global.u64 	[%rd66+24], %rd74;
	ld.global.u64 	%rd75, [%rd66+32];
	setp.ne.s64 	%p26, %rd75, 0;
	selp.s64 	%rd76, -1, 0, %p26;
	st.global.u64 	[%rd66+32], %rd76;
	ld.global.u64 	%rd77, [%rd66+40];
	setp.ne.s64 	%p27, %rd77, 0;
	selp.s64 	%rd78, -1, 0, %p27;
	st.global.u64 	[%rd66+40], %rd78;
	ld.global.u64 	%rd79, [%rd66+48];
	setp.ne.s64 	%p28, %rd79, 0;
	selp.s64 	%rd80, -1, 0, %p28;
	st.global.u64 	[%rd66+48], %rd80;
	ld.global.u64 	%rd81, [%rd66+56];
	setp.ne.s64 	%p29, %rd81, 0;
	selp.s64 	%rd82, -1, 0, %p29;
	st.global.u64 	[%rd66+56], %rd82;
	add.s32 	%r66, %r66, 8;
$L__BB0_7:
	setp.eq.s32 	%p30, %r10, 0;
	@%p30 bra 	$L__BB0_13;
	and.b32  	%r13, %r1, 3;
	setp.lt.u32 	%p31, %r10, 4;
	@%p31 bra 	$L__BB0_10;
	add.s32 	%r55, %r66, %r5;
	mul.wide.s32 	%rd83, %r55, 8;
	add.s64 	%rd84, %rd1, %rd83;
	ld.global.u64 	%rd85, [%rd84];
	setp.ne.s64 	%p32, %rd85, 0;
	selp.s64 	%rd86, -1, 0, %p32;
	st.global.u64 	[%rd84], %rd86;
	ld.global.u64 	%rd87, [%rd84+8];
	setp.ne.s64 	%p33, %rd87, 0;
	selp.s64 	%rd88, -1, 0, %p33;
	st.global.u64 	[%rd84+8], %rd88;
	ld.global.u64 	%rd89, [%rd84+16];
	setp.ne.s64 	%p34, %rd89, 0;
	selp.s64 	%rd90, -1, 0, %p34;
	st.global.u64 	[%rd84+16], %rd90;
	ld.global.u64 	%rd91, [%rd84+24];
	setp.ne.s64 	%p35, %rd91, 0;
	selp.s64 	%rd92, -1, 0, %p35;
	st.global.u64 	[%rd84+24], %rd92;
	add.s32 	%r66, %r66, 4;
$L__BB0_10:
	setp.eq.s32 	%p36, %r13, 0;
	@%p36 bra 	$L__BB0_13;
	add.s32 	%r56, %r4, %r66;
	add.s32 	%r70, %r56, %r3;
	neg.s32 	%r69, %r13;
$L__BB0_12:
	.pragma "nounroll";
	mul.wide.s32 	%rd93, %r70, 8;
	add.s64 	%rd94, %rd1, %rd93;
	ld.global.u64 	%rd95, [%rd94];
	setp.ne.s64 	%p37, %rd95, 0;
	selp.s64 	%rd96, -1, 0, %p37;
	st.global.u64 	[%rd94], %rd96;
	add.s32 	%r70, %r70, 1;
	add.s32 	%r69, %r69, 1;
	setp.ne.s32 	%p38, %r69, 0;
	@%p38 bra 	$L__BB0_12;
$L__BB0_13:
	mul.lo.s32 	%r22, %r1, %r2;
	and.b32  	%r23, %r1, 7;
	setp.lt.u32 	%p39, %r1, 8;
	mov.b64 	%rd195, 0;
	mov.b32 	%r75, 0;
	@%p39 bra 	$L__BB0_16;
	and.b32  	%r75, %r1, 2147483640;
	neg.s32 	%r74, %r75;
	mul.wide.u32 	%rd100, %r22, 8;
	add.s64 	%rd101, %rd100, %rd2;
	add.s64 	%rd187, %rd101, 32;
	add.s64 	%rd5, %rd1, 32;
	mov.b64 	%rd195, 0;
	mov.u32 	%r73, %r5;
$L__BB0_15:
	.pragma "nounroll";
	mul.wide.s32 	%rd102, %r73, 8;
	add.s64 	%rd103, %rd5, %rd102;
	ld.global.u64 	%rd104, [%rd187+-32];
	ld.global.u64 	%rd105, [%rd103+-32];
	and.b64  	%rd106, %rd105, %rd104;
	xor.b64  	%rd107, %rd106, %rd195;
	ld.global.u64 	%rd108, [%rd187+-24];
	ld.global.u64 	%rd109, [%rd103+-24];
	and.b64  	%rd110, %rd109, %rd108;
	xor.b64  	%rd111, %rd110, %rd107;
	ld.global.u64 	%rd112, [%rd187+-16];
	ld.global.u64 	%rd113, [%rd103+-16];
	and.b64  	%rd114, %rd113, %rd112;
	xor.b64  	%rd115, %rd114, %rd111;
	ld.global.u64 	%rd116, [%rd187+-8];
	ld.global.u64 	%rd117, [%rd103+-8];
	and.b64  	%rd118, %rd117, %rd116;
	xor.b64  	%rd119, %rd118, %rd115;
	ld.global.u64 	%rd120, [%rd187];
	ld.global.u64 	%rd121, [%rd103];
	and.b64  	%rd122, %rd121, %rd120;
	xor.b64  	%rd123, %rd122, %rd119;
	ld.global.u64 	%rd124, [%rd187+8];
	ld.global.u64 	%rd125, [%rd103+8];
	and.b64  	%rd126, %rd125, %rd124;
	xor.b64  	%rd127, %rd126, %rd123;
	ld.global.u64 	%rd128, [%rd187+16];
	ld.global.u64 	%rd129, [%rd103+16];
	and.b64  	%rd130, %rd129, %rd128;
	xor.b64  	%rd131, %rd130, %rd127;
	ld.global.u64 	%rd132, [%rd187+24];
	ld.global.u64 	%rd133, [%rd103+24];
	and.b64  	%rd134, %rd133, %rd132;
	xor.b64  	%rd195, %rd134, %rd131;
	add.s32 	%r74, %r74, 8;
	add.s64 	%rd187, %rd187, 64;
	add.s32 	%r73, %r73, 8;
	setp.ne.s32 	%p40, %r74, 0;
	@%p40 bra 	$L__BB0_15;
$L__BB0_16:
	setp.eq.s32 	%p41, %r23, 0;
	@%p41 bra 	$L__BB0_24;
	and.b32  	%r35, %r1, 3;
	setp.lt.u32 	%p42, %r23, 4;
	@%p42 bra 	$L__BB0_19;
	add.s32 	%r58, %r75, %r22;
	mul.wide.u32 	%rd136, %r58, 8;
	add.s64 	%rd137, %rd2, %rd136;
	ld.global.u64 	%rd138, [%rd137];
	add.s32 	%r59, %r75, %r5;
	mul.wide.s32 	%rd139, %r59, 8;
	add.s64 	%rd140, %rd1, %rd139;
	ld.global.u64 	%rd141, [%rd140];
	and.b64  	%rd142, %rd141, %rd138;
	cvt.u64.u32 	%rd143, %r22;
	cvt.u64.u32 	%rd144, %r75;
	add.s64 	%rd145, %rd144, %rd143;
	shl.b64 	%rd146, %rd145, 3;
	add.s64 	%rd147, %rd2, %rd146;
	ld.global.u64 	%rd148, [%rd147+8];
	ld.global.u64 	%rd149, [%rd140+8];
	and.b64  	%rd150, %rd149, %rd148;
	xor.b64  	%rd151, %rd142, %rd150;
	ld.global.u64 	%rd152, [%rd147+16];
	ld.global.u64 	%rd153, [%rd140+16];
	and.b64  	%rd154, %rd153, %rd152;
	xor.b64  	%rd155, %rd151, %rd154;
	ld.global.u64 	%rd156, [%rd147+24];
	ld.global.u64 	%rd157, [%rd140+24];
	and.b64  	%rd158, %rd157, %rd156;
	xor.b64  	%rd159, %rd155, %rd158;
	xor.b64  	%rd195, %rd159, %rd195;
	add.s32 	%r75, %r75, 4;
$L__BB0_19:
	setp.eq.s32 	%p43, %r35, 0;
	@%p43 bra 	$L__BB0_24;
	setp.eq.s32 	%p44, %r35, 1;
	@%p44 bra 	$L__BB0_22;
	add.s32 	%r60, %r75, %r22;
	mul.wide.u32 	%rd161, %r60, 8;
	add.s64 	%rd162, %rd2, %rd161;
	ld.global.u64 	%rd163, [%rd162];
	add.s32 	%r61, %r75, %r5;
	mul.wide.s32 	%rd164, %r61, 8;
	add.s64 	%rd165, %rd1, %rd164;
	ld.global.u64 	%rd166, [%rd165];
	and.b64  	%rd167, %rd166, %rd163;
	cvt.u64.u32 	%rd168, %r22;
	cvt.u64.u32 	%rd169, %r75;
	add.s64 	%rd170, %rd169, %rd168;
	shl.b64 	%rd171, %rd170, 3;
	add.s64 	%rd172, %rd2, %rd171;
	ld.global.u64 	%rd173, [%rd172+8];
	ld.global.u64 	%rd174, [%rd165+8];
	and.b64  	%rd175, %rd174, %rd173;
	xor.b64  	%rd176, %rd167, %rd175;
	xor.b64  	%rd195, %rd176, %rd195;
	add.s32 	%r75, %r75, 2;
$L__BB0_22:
	and.b32  	%r62, %r1, 1;
	setp.eq.b32 	%p45, %r62, 1;
	not.pred 	%p46, %p45;
	@%p46 bra 	$L__BB0_24;
	add.s32 	%r63, %r75, %r22;
	mul.wide.u32 	%rd177, %r63, 8;
	add.s64 	%rd178, %rd2, %rd177;
	ld.global.u64 	%rd179, [%rd178];
	add.s32 	%r64, %r75, %r5;
	mul.wide.s32 	%rd180, %r64, 8;
	add.s64 	%rd181, %rd1, %rd180;
	ld.global.u64 	%rd182, [%rd181];
	and.b64  	%rd183, %rd182, %rd179;
	xor.b64  	%rd195, %rd183, %rd195;
$L__BB0_24:
	cvta.to.global.u64 	%rd184, %rd20;
	add.s32 	%r65, %r2, %r5;
	mul.wide.s32 	%rd185, %r65, 8;
	add.s64 	%rd186, %rd184, %rd185;
	st.global.u64 	[%rd186], %rd195;
	ret;

}


// ===== COMPILED SASS (sm_100) =====

	.target	sm_100

	.elftype	@"ET_EXEC"


//--------------------- .note.nv.tkinfo           --------------------------
	.section	.note.nv.tkinfo,"",@"SHT_NOTE"
	.sectionflags	@"SHF_NOTE_NV_TKINFO"
	.tkinfo
        /*0018*/ 	.word	0x00000002
        /*0030*/ 	.string	""
        /*0030*/ 	.string	"ptxas"
        /*0030*/ 	.string	"Cuda compilation tools, release 13.0, V13.0.88"
        /*0030*/ 	.string	"Build cuda_13.0.r13.0/compiler.36424714_0"
        /*0030*/ 	.string	"-arch sm_100 -m 64 "



//--------------------- .note.nv.cuinfo           --------------------------
	.section	.note.nv.cuinfo,"",@"SHT_NOTE"
	.sectionflags	@"SHF_NOTE_NV_CUINFO"
        /*0018*/ 	.short	0x0002
        /*001a*/ 	.short	0x0064
        /*001c*/ 	.short	0x0082
	.zero		2


//--------------------- .nv.info                  --------------------------
	.section	.nv.info,"",@"SHT_CUDA_INFO"
	.align	4


	//----- nvinfo : EIATTR_REGCOUNT
	.align		4
        /*0000*/ 	.byte	0x04, 0x2f
        /*0002*/ 	.short	(.L_1 - .L_0)
	.align		4
.L_0:
        /*0004*/ 	.word	index@(_Z17MatVecMulKernelV26MatrixS_PmS0_)
        /*0008*/ 	.word	0x00000020


	//----- nvinfo : EIATTR_FRAME_SIZE
	.align		4
.L_1:
        /*000c*/ 	.byte	0x04, 0x11
        /*000e*/ 	.short	(.L_3 - .L_2)
	.align		4
.L_2:
        /*0010*/ 	.word	index@(_Z17MatVecMulKernelV26MatrixS_PmS0_)
        /*0014*/ 	.word	0x00000000


	//----- nvinfo : EIATTR_MIN_STACK_SIZE
	.align		4
.L_3:
        /*0018*/ 	.byte	0x04, 0x12
        /*001a*/ 	.short	(.L_5 - .L_4)
	.align		4
.L_4:
        /*001c*/ 	.word	index@(_Z17MatVecMulKernelV26MatrixS_PmS0_)
        /*0020*/ 	.word	0x00000000
.L_5:


//--------------------- .nv.compat                --------------------------
	.section	.nv.compat,"",@"SHT_CUDA_COMPAT_INFO"
	.align	4
        /*0000*/ 	.byte	0x02, 0x09, 0x00, 0x00, 0x02, 0x02, 0x01, 0x00, 0x02, 0x05, 0x05, 0x00, 0x03, 0x07, 0x01, 0x01
        /*0010*/ 	.byte	0x02, 0x03, 0x00, 0x00, 0x02, 0x06, 0x01, 0x00, 0x04, 0x0b, 0x08, 0x00, 0x09, 0x00, 0x00, 0x00
        /*0020*/ 	.byte	0x00, 0x00, 0x00, 0x00


//--------------------- .nv.info._Z17MatVecMulKernelV26MatrixS_PmS0_ --------------------------
	.section	.nv.info._Z17MatVecMulKernelV26MatrixS_PmS0_,"",@"SHT_CUDA_INFO"
	.sectionflags	@""
	.align	4


	//----- nvinfo : EIATTR_CUDA_API_VERSION
	.align		4
        /*0000*/ 	.byte	0x04, 0x37
        /*0002*/ 	.short	(.L_7 - .L_6)
.L_6:
        /*0004*/ 	.word	0x00000082


	//----- nvinfo : EIATTR_KPARAM_INFO
	.align		4
.L_7:
        /*0008*/ 	.byte	0x04, 0x17
        /*000a*/ 	.short	(.L_9 - .L_8)
.L_8:
        /*000c*/ 	.word	0x00000000
        /*0010*/ 	.short	0x0003
        /*0012*/ 	.short	0x0028
        /*0014*/ 	.byte	0x00, 0xf5, 0x21, 0x00


	//----- nvinfo : EIATTR_KPARAM_INFO
	.align		4
.L_9:
        /*0018*/ 	.byte	0x04, 0x17
        /*001a*/ 	.short	(.L_11 - .L_10)
.L_10:
        /*001c*/ 	.word	0x00000000
        /*0020*/ 	.short	0x0002
        /*0022*/ 	.short	0x0020
        /*0024*/ 	.byte	0x00, 0xf5, 0x21, 0x00


	//----- nvinfo : EIATTR_KPARAM_INFO
	.align		4
.L_11:
        /*0028*/ 	.byte	0x04, 0x17
        /*002a*/ 	.short	(.L_13 - .L_12)
.L_12:
        /*002c*/ 	.word	0x00000000
        /*0030*/ 	.short	0x0001
        /*0032*/ 	.short	0x0010
        /*0034*/ 	.byte	0x00, 0xf0, 0x41, 0x00


	//----- nvinfo : EIATTR_KPARAM_INFO
	.align		4
.L_13:
        /*0038*/ 	.byte	0x04, 0x17
        /*003a*/ 	.short	(.L_15 - .L_14)
.L_14:
        /*003c*/ 	.word	0x00000000
        /*0040*/ 	.short	0x0000
        /*0042*/ 	.short	0x0000
        /*0044*/ 	.byte	0x00, 0xf0, 0x41, 0x00


	//----- nvinfo : EIATTR_SPARSE_MMA_MASK
	.align		4
.L_15:
        /*0048*/ 	.byte	0x03, 0x50
        /*004a*/ 	.short	0x0000


	//----- nvinfo : EIATTR_MAXREG_COUNT
	.align		4
        /*004c*/ 	.byte	0x03, 0x1b
        /*004e*/ 	.short	0x00ff


	//----- nvinfo : EIATTR_MERCURY_ISA_VERSION
	.align		4
        /*0050*/ 	.byte	0x03, 0x5f
        /*0052*/ 	.short	0x0101


	//----- nvinfo : EIATTR_VRC_CTA_INIT_COUNT
	.align		4
        /*0054*/ 	.byte	0x02, 0x4a
	.zero		1
	.zero		1


	//----- nvinfo : EIATTR_EXIT_INSTR_OFFSETS
	.align		4
        /*0058*/ 	.byte	0x04, 0x1c
        /*005a*/ 	.short	(.L_17 - .L_16)


	//   ....[0]....
.L_16:
        /*005c*/ 	.word	0x00001890


	//----- nvinfo : EIATTR_CBANK_PARAM_SIZE
	.align		4
.L_17:
        /*0060*/ 	.byte	0x03, 0x19
        /*0062*/ 	.short	0x0030


	//----- nvinfo : EIATTR_PARAM_CBANK
	.align		4
        /*0064*/ 	.byte	0x04, 0x0a
        /*0066*/ 	.short	(.L_19 - .L_18)
	.align		4
.L_18:
        /*0068*/ 	.word	index@(.nv.constant0._Z17MatVecMulKernelV26MatrixS_PmS0_)
        /*006c*/ 	.short	0x0380
        /*006e*/ 	.short	0x0030


	//----- nvinfo : EIATTR_SW_WAR
	.align		4
.L_19:
        /*0070*/ 	.byte	0x04, 0x36
        /*0072*/ 	.short	(.L_21 - .L_20)
.L_20:
        /*0074*/ 	.word	0x00000008
.L_21:


//--------------------- .nv.callgraph             --------------------------
	.section	.nv.callgraph,"",@"SHT_CUDA_CALLGRAPH"
	.align	4
	.sectionentsize	8
	.align		4
        /*0000*/ 	.word	0x00000000
	.align		4
        /*0004*/ 	.word	0xffffffff
	.align		4
        /*0008*/ 	.word	0x00000000
	.align		4
        /*000c*/ 	.word	0xfffffffe
	.align		4
        /*0010*/ 	.word	0x00000000
	.align		4
        /*0014*/ 	.word	0xfffffffd
	.align		4
        /*0018*/ 	.word	0x00000000
	.align		4
        /*001c*/ 	.word	0xfffffffc


//--------------------- .text._Z17MatVecMulKernelV26MatrixS_PmS0_ --------------------------
	.section	.text._Z17MatVecMulKernelV26MatrixS_PmS0_,"ax",@progbits
	.align	128
        .global         _Z17MatVecMulKernelV26MatrixS_PmS0_
        .type           _Z17MatVecMulKernelV26MatrixS_PmS0_,@function
        .size           _Z17MatVecMulKernelV26MatrixS_PmS0_,(.L_x_12 - _Z17MatVecMulKernelV26MatrixS_PmS0_)
        .other          _Z17MatVecMulKernelV26MatrixS_PmS0_,@"STO_CUDA_ENTRY STV_DEFAULT"
_Z17MatVecMulKernelV26MatrixS_PmS0_:
.text._Z17MatVecMulKernelV26MatrixS_PmS0_:
[----:B------:R-:W-:Y:S01]  /*0000*/  LDC R1, c[0x0][0x37c] ;  /* 0x0000df00ff017b82 */ /* 0x000fe20000000800 */
[----:B------:R-:W0:Y:S01]  /*0010*/  S2R R8, SR_CTAID.Y ;  /* 0x0000000000087919 */ /* 0x000e220000002600 */
[----:B------:R-:W1:Y:S06]  /*0020*/  LDCU UR6, c[0x0][0x364] ;  /* 0x00006c80ff0677ac */ /* 0x000e6c0008000800 */
[----:B------:R-:W2:Y:S01]  /*0030*/  LDC.64 R4, c[0x0][0x388] ;  /* 0x0000e200ff047b82 */ /* 0x000ea20000000a00 */
[----:B------:R-:W0:Y:S01]  /*0040*/  S2R R9, SR_TID.Y ;  /* 0x0000000000097919 */ /* 0x000e220000002200 */
[----:B------:R-:W3:Y:S01]  /*0050*/  LDCU UR7, c[0x0][0x360] ;  /* 0x00006c00ff0777ac */ /* 0x000ee20008000800 */
[----:B------:R-:W4:Y:S01]  /*0060*/  S2R R25, SR_CTAID.X ;  /* 0x0000000000197919 */ /* 0x000f220000002500 */
[----:B------:R-:W5:Y:S01]  /*0070*/  LDCU UR4, c[0x0][0x370] ;  /* 0x00006e00ff0477ac */ /* 0x000f620008000800 */
[----:B------:R-:W4:Y:S01]  /*0080*/  S2R R2, SR_TID.X ;  /* 0x0000000000027919 */ /* 0x000f220000002100 */
[----:B------:R-:W1:Y:S01]  /*0090*/  LDCU.64 UR12, c[0x0][0x358] ;  /* 0x00006b00ff0c77ac */ /* 0x000e620008000a00 */
[----:B------:R-:W3:Y:S01]  /*00a0*/  LDCU UR5, c[0x0][0x390] ;  /* 0x00007200ff0577ac */ /* 0x000ee20008000800 */
[----:B-----5:R-:W-:Y:S01]  /*00b0*/  USHF.L.U32 UR4, UR4, 0x2, URZ ;  /* 0x0000000204047899 */ /* 0x020fe200080006ff */
[----:B0-----:R-:W-:-:S02]  /*00c0*/  IMAD R3, R8, 0x4, R9 ;  /* 0x0000000408037824 */ /* 0x001fc400078e0209 */
[----:B----4-:R-:W-:-:S04]  /*00d0*/  IMAD R0, R25, 0x4, R2 ;  /* 0x0000000419007824 */ /* 0x010fc800078e0202 */
[----:B------:R-:W-:-:S04]  /*00e0*/  IMAD R7, R3, UR4, R0 ;  /* 0x0000000403077c24 */ /* 0x000fc8000f8e0200 */
[----:B--2---:R-:W-:Y:S02]  /*00f0*/  IMAD.WIDE R4, R7, 0x8, R4 ;  /* 0x0000000807047825 */ /* 0x004fe400078e0204 */
[----:B------:R-:W0:Y:S04]  /*0100*/  LDC.64 R6, c[0x0][0x398] ;  /* 0x0000e600ff067b82 */ /* 0x000e280000000a00 */
[----:B-1----:R-:W2:Y:S01]  /*0110*/  LDG.E.64 R4, desc[UR12][R4.64] ;  /* 0x0000000c04047981 */ /* 0x002ea2000c1e1b00 */
[----:B------:R-:W-:Y:S01]  /*0120*/  IMAD R3, R0, UR4, R3 ;  /* 0x0000000400037c24 */ /* 0x000fe2000f8e0203 */
[----:B---3--:R-:W-:Y:S01]  /*0130*/  UISETP.GE.AND UP0, UPT, UR5, 0x1, UPT ;  /* 0x000000010500788c */ /* 0x008fe2000bf06270 */
[----:B------:R-:W-:Y:S02]  /*0140*/  IMAD R25, R25, UR7, RZ ;  /* 0x0000000719197c24 */ /* 0x000fe4000f8e02ff */
[----:B------:R-:W-:-:S02]  /*0150*/  IMAD R0, R8, UR6, R9 ;  /* 0x0000000608007c24 */ /* 0x000fc4000f8e0209 */
[----:B------:R-:W-:Y:S02]  /*0160*/  IMAD.MOV.U32 R27, RZ, RZ, RZ ;  /* 0x000000ffff1b7224 */ /* 0x000fe400078e00ff */
[----:B------:R-:W-:Y:S02]  /*0170*/  IMAD.MOV.U32 R29, RZ, RZ, RZ ;  /* 0x000000ffff1d7224 */ /* 0x000fe400078e00ff */
[----:B0-----:R-:W-:-:S04]  /*0180*/  IMAD.WIDE R6, R3, 0x8, R6 ;  /* 0x0000000803067825 */ /* 0x001fc800078e0206 */
[----:B------:R-:W-:Y:S01]  /*0190*/  IMAD.IADD R3, R25, 0x1, R2 ;  /* 0x0000000119037824 */ /* 0x000fe200078e0202 */
[----:B--2---:R0:W-:Y:S01]  /*01a0*/  STG.E.64 desc[UR12][R6.64], R4 ;  /* 0x0000000406007986 */ /* 0x0041e2000c101b0c */
[----:B------:R-:W-:Y:S05]  /*01b0*/  BRA.U !UP0, `(.L_x_0) ;  /* 0x0000001508a07547 */ /* 0x000fea000b800000 */
[----:B------:R-:W1:Y:S01]  /*01c0*/  LDCU.64 UR8, c[0x0][0x3a0] ;  /* 0x00007400ff0877ac */ /* 0x000e620008000a00 */
[----:B------:R-:W-:Y:S02]  /*01d0*/  UISETP.GE.U32.AND UP1, UPT, UR5, 0x10, UPT ;  /* 0x000000100500788c */ /* 0x000fe4000bf26070 */
[----:B------:R-:W-:Y:S01]  /*01e0*/  ULOP3.LUT UR10, UR5, 0xf, URZ, 0xc0, !UPT ;  /* 0x0000000f050a7892 */ /* 0x000fe2000f8ec0ff */
[----:B------:R-:W-:Y:S01]  /*01f0*/  UMOV UR6, 0x40 ;  /* 0x0000004000067882 */ /* 0x000fe20000000000 */
[----:B------:R-:W-:Y:S02]  /*0200*/  UMOV UR7, 0x0 ;  /* 0x0000000000077882 */ /* 0x000fe40000000000 */
[----:B------:R-:W-:Y:S01]  /*0210*/  UISETP.NE.AND UP0, UPT, UR10, URZ, UPT ;  /* 0x000000ff0a00728c */ /* 0x000fe2000bf05270 */
[----:B------:R-:W-:Y:S01]  /*0220*/  UMOV UR4, URZ ;  /* 0x000000ff00047c82 */ /* 0x000fe20008000000 */
[----:B-1----:R-:W-:Y:S01]  /*0230*/  UIMAD.WIDE.U32 UR6, UR8, 0x1, UR6 ;  /* 0x00000001080678a5 */ /* 0x002fe2000f8e0006 */
[----:B------:R-:W-:Y:S11]  /*0240*/  BRA.U !UP1, `(.L_x_1) ;  /* 0x0000000509b47547 */ /* 0x000ff6000b800000 */
[----:B------:R-:W-:Y:S01]  /*0250*/  ULOP3.LUT UR4, UR5, 0x7ffffff0, URZ, 0xc0, !UPT ;  /* 0x7ffffff005047892 */ /* 0x000fe2000f8ec0ff */
[----:B------:R-:W-:Y:S01]  /*0260*/  IMAD.MOV.U32 R24, RZ, RZ, R3 ;  /* 0x000000ffff187224 */ /* 0x000fe200078e0003 */
[----:B------:R-:W-:Y:S02]  /*0270*/  UIADD3 UR5, UPT, UPT, UR7, UR9, URZ ;  /* 0x0000000907057290 */ /* 0x000fe4000fffe0ff */
[----:B------:R-:W-:-:S12]  /*0280*/  UIADD3 UR8, UPT, UPT, -UR4, URZ, URZ ;  /* 0x000000ff04087290 */ /* 0x000fd8000fffe1ff */
.L_x_2:
[----:B01----:R-:W-:Y:S02]  /*0290*/  IMAD.U32 R6, RZ, RZ, UR6 ;  /* 0x00000006ff067e24 */ /* 0x003fe4000f8e00ff */
[----:B------:R-:W-:Y:S02]  /*02a0*/  IMAD.U32 R5, RZ, RZ, UR5 ;  /* 0x00000005ff057e24 */ /* 0x000fe4000f8e00ff */
[----:B------:R-:W-:Y:S02]  /*02b0*/  IMAD.MOV.U32 R4, RZ, RZ, R6 ;  /* 0x000000ffff047224 */ /* 0x000fe400078e0006 */
[----:B------:R-:W-:Y:S02]  /*02c0*/  IMAD.U32 R7, RZ, RZ, UR7 ;  /* 0x00000007ff077e24 */ /* 0x000fe4000f8e00ff */
[----:B------:R-:W-:-:S05]  /*02d0*/  IMAD.WIDE R4, R24, 0x8, R4 ;  /* 0x0000000818047825 */ /* 0x000fca00078e0204 */
[----:B------:R-:W2:Y:S04]  /*02e0*/  LDG.E.64 R8, desc[UR12][R4.64+-0x38] ;  /* 0xffffc80c04087981 */ /* 0x000ea8000c1e1b00 */
[----:B------:R-:W3:Y:S04]  /*02f0*/  LDG.E.64 R6, desc[UR12][R4.64+-0x40] ;  /* 0xffffc00c04067981 */ /* 0x000ee8000c1e1b00 */
[----:B------:R-:W4:Y:S04]  /*0300*/  LDG.E.64 R16, desc[UR12][R4.64+-0x20] ;  /* 0xffffe00c04107981 */ /* 0x000f28000c1e1b00 */
[----:B------:R-:W5:Y:S04]  /*0310*/  LDG.E.64 R10, desc[UR12][R4.64+-0x30] ;  /* 0xffffd00c040a7981 */ /* 0x000f68000c1e1b00 */
[----:B------:R-:W5:Y:S04]  /*0320*/  LDG.E.64 R14, desc[UR12][R4.64+-0x18] ;  /* 0xffffe80c040e7981 */ /* 0x000f68000c1e1b00 */
[----:B------:R-:W5:Y:S04]  /*0330*/  LDG.E.64 R12, desc[UR12][R4.64+-0x28] ;  /* 0xffffd80c040c7981 */ /* 0x000f68000c1e1b00 */
[----:B------:R-:W5:Y:S01]  /*0340*/  LDG.E.64 R22, desc[UR12][R4.64+-0x10] ;  /* 0xfffff00c04167981 */ /* 0x000f62000c1e1b00 */
[----:B--2---:R-:W-:-:S02]  /*0350*/  ISETP.NE.U32.AND P2, PT, R8, RZ, PT ;  /* 0x000000ff0800720c */ /* 0x004fc40003f45070 */
[----:B---3--:R-:W-:Y:S02]  /*0360*/  ISETP.NE.U32.AND P0, PT, R6, RZ, PT ;  /* 0x000000ff0600720c */ /* 0x008fe40003f05070 */
[----:B------:R-:W-:Y:S02]  /*0370*/  ISETP.NE.AND.EX P2, PT, R9, RZ, PT, P2 ;  /* 0x000000ff0900720c */ /* 0x000fe40003f45320 */
[----:B----4-:R-:W-:Y:S01]  /*0380*/  ISETP.NE.U32.AND P3, PT, R16, RZ, PT ;  /* 0x000000ff1000720c */ /* 0x010fe20003f65070 */
[----:B------:R-:W2:Y:S01]  /*0390*/  LDG.E.64 R8, desc[UR12][R4.64] ;  /* 0x0000000c04087981 */ /* 0x000ea2000c1e1b00 */
[----:B------:R-:W-:Y:S02]  /*03a0*/  ISETP.NE.AND.EX P0, PT, R7, RZ, PT, P0 ;  /* 0x000000ff0700720c */ /* 0x000fe40003f05300 */
[----:B-----5:R-:W-:Y:S01]  /*03b0*/  ISETP.NE.U32.AND P1, PT, R10, RZ, PT ;  /* 0x000000ff0a00720c */ /* 0x020fe20003f25070 */
[----:B------:R-:W3:Y:S01]  /*03c0*/  LDG.E.64 R6, desc[UR12][R4.64+-0x8] ;  /* 0xfffff80c04067981 */ /* 0x000ee2000c1e1b00 */
[----:B------:R-:W-:-:S02]  /*03d0*/  ISETP.NE.AND.EX P3, PT, R17, RZ, PT, P3 ;  /* 0x000000ff1100720c */ /* 0x000fc40003f65330 */
[----:B------:R-:W-:Y:S02]  /*03e0*/  SEL R16, RZ, 0xffffffff, !P2 ;  /* 0xffffffffff107807 */ /* 0x000fe40005000000 */
[----:B------:R-:W-:Y:S02]  /*03f0*/  ISETP.NE.AND.EX P1, PT, R11, RZ, PT, P1 ;  /* 0x000000ff0b00720c */ /* 0x000fe40003f25310 */
[----:B------:R-:W-:Y:S01]  /*0400*/  ISETP.NE.U32.AND P2, PT, R14, RZ, PT ;  /* 0x000000ff0e00720c */ /* 0x000fe20003f45070 */
[----:B------:R-:W4:Y:S01]  /*0410*/  LDG.E.64 R10, desc[UR12][R4.64+0x8] ;  /* 0x0000080c040a7981 */ /* 0x000f22000c1e1b00 */
[----:B------:R-:W-:Y:S02]  /*0420*/  SEL R18, RZ, 0xffffffff, !P0 ;  /* 0xffffffffff127807 */ /* 0x000fe40004000000 */
[----:B------:R-:W-:Y:S02]  /*0430*/  SEL R14, RZ, 0xffffffff, !P3 ;  /* 0xffffffffff0e7807 */ /* 0x000fe40005800000 */
[----:B------:R-:W-:-:S02]  /*0440*/  ISETP.NE.U32.AND P0, PT, R12, RZ, PT ;  /* 0x000000ff0c00720c */ /* 0x000fc40003f05070 */
[----:B------:R-:W-:Y:S02]  /*0450*/  SEL R20, RZ, 0xffffffff, !P1 ;  /* 0xffffffffff147807 */ /* 0x000fe40004800000 */
[----:B------:R-:W-:Y:S01]  /*0460*/  ISETP.NE.AND.EX P1, PT, R15, RZ, PT, P2 ;  /* 0x000000ff0f00720c */ /* 0x000fe20003f25320 */
[----:B------:R-:W-:Y:S01]  /*0470*/  IMAD.MOV.U32 R15, RZ, RZ, R14 ;  /* 0x000000ffff0f7224 */ /* 0x000fe200078e000e */
[----:B------:R-:W-:Y:S02]  /*0480*/  ISETP.NE.AND.EX P0, PT, R13, RZ, PT, P0 ;  /* 0x000000ff0d00720c */ /* 0x000fe40003f05300 */
[----:B------:R-:W5:Y:S01]  /*0490*/  LDG.E.64 R12, desc[UR12][R4.64+0x10] ;  /* 0x0000100c040c7981 */ /* 0x000f62000c1e1b00 */
[----:B------:R-:W-:-:S03]  /*04a0*/  IMAD.MOV.U32 R17, RZ, RZ, R16 ;  /* 0x000000ffff117224 */ /* 0x000fc600078e0010 */
[----:B------:R0:W-:Y:S01]  /*04b0*/  STG.E.64 desc[UR12][R4.64+-0x20], R14 ;  /* 0xffffe00e04007986 */ /* 0x0001e2000c101b0c */
[----:B------:R-:W-:Y:S01]  /*04c0*/  IMAD.MOV.U32 R19, RZ, RZ, R18 ;  /* 0x000000ffff137224 */ /* 0x000fe200078e0012 */
[----:B------:R-:W-:Y:S01]  /*04d0*/  SEL R26, RZ, 0xffffffff, !P1 ;  /* 0xffffffffff1a7807 */ /* 0x000fe20004800000 */
[----:B------:R-:W-:Y:S01]  /*04e0*/  IMAD.MOV.U32 R21, RZ, RZ, R20 ;  /* 0x000000ffff157224 */ /* 0x000fe200078e0014 */
[----:B------:R1:W-:Y:S01]  /*04f0*/  STG.E.64 desc[UR12][R4.64+-0x38], R16 ;  /* 0xffffc81004007986 */ /* 0x0003e2000c101b0c */
[----:B------:R-:W-:-:S03]  /*0500*/  ISETP.NE.U32.AND P1, PT, R22, RZ, PT ;  /* 0x000000ff1600720c */ /* 0x000fc60003f25070 */
[----:B0-----:R-:W5:Y:S04]  /*0510*/  LDG.E.64 R14, desc[UR12][R4.64+0x18] ;  /* 0x0000180c040e7981 */ /* 0x001f68000c1e1b00 */
[----:B-1----:R-:W5:Y:S01]  /*0520*/  LDG.E.64 R16, desc[UR12][R4.64+0x20] ;  /* 0x0000200c04107981 */ /* 0x002f62000c1e1b00 */
[----:B------:R-:W-:-:S03]  /*0530*/  ISETP.NE.AND.EX P1, PT, R23, RZ, PT, P1 ;  /* 0x000000ff1700720c */ /* 0x000fc60003f25310 */
[----:B------:R0:W-:Y:S04]  /*0540*/  STG.E.64 desc[UR12][R4.64+-0x40], R18 ;  /* 0xffffc01204007986 */ /* 0x0001e8000c101b0c */
[----:B------:R1:W-:Y:S04]  /*0550*/  STG.E.64 desc[UR12][R4.64+-0x30], R20 ;  /* 0xffffd01404007986 */ /* 0x0003e8000c101b0c */
[----:B------:R-:W5:Y:S04]  /*0560*/  LDG.E.64 R22, desc[UR12][R4.64+0x38] ;  /* 0x0000380c04167981 */ /* 0x000f68000c1e1b00 */
[----:B0-----:R-:W5:Y:S04]  /*0570*/  LDG.E.64 R18, desc[UR12][R4.64+0x28] ;  /* 0x0000280c04127981 */ /* 0x001f68000c1e1b00 */
[----:B-1----:R-:W5:Y:S01]  /*0580*/  LDG.E.64 R20, desc[UR12][R4.64+0x30] ;  /* 0x0000300c04147981 */ /* 0x002f62000c1e1b00 */
[----:B------:R-:W-:Y:S01]  /*0590*/  IMAD.MOV.U32 R27, RZ, RZ, R26 ;  /* 0x000000ffff1b7224 */ /* 0x000fe200078e001a */
[----:B------:R-:W-:-:S04]  /*05a0*/  SEL R28, RZ, 0xffffffff, !P0 ;  /* 0xffffffffff1c7807 */ /* 0x000fc80004000000 */
[----:B------:R0:W-:Y:S02]  /*05b0*/  STG.E.64 desc[UR12][R4.64+-0x18], R26 ;  /* 0xffffe81a04007986 */ /* 0x0001e4000c101b0c */
[----:B0-----:R-:W-:Y:S01]  /*05c0*/  SEL R26, RZ, 0xffffffff, !P1 ;  /* 0xffffffffff1a7807 */ /* 0x001fe20004800000 */
[----:B------:R-:W-:-:S04]  /*05d0*/  IMAD.MOV.U32 R29, RZ, RZ, R28 ;  /* 0x000000ffff1d7224 */ /* 0x000fc800078e001c */
[----:B------:R-:W-:Y:S01]  /*05e0*/  IMAD.MOV.U32 R27, RZ, RZ, R26 ;  /* 0x000000ffff1b7224 */ /* 0x000fe200078e001a */
[----:B------:R-:W-:Y:S04]  /*05f0*/  STG.E.64 desc[UR12][R4.64+-0x28], R28 ;  /* 0xffffd81c04007986 */ /* 0x000fe8000c101b0c */
[----:B------:R-:W-:Y:S01]  /*0600*/  STG.E.64 desc[UR12][R4.64+-0x10], R26 ;  /* 0xfffff01a04007986 */ /* 0x000fe2000c101b0c */
[----:B------:R-:W-:-:S04]  /*0610*/  UIADD3 UR8, UPT, UPT, UR8, 0x10, URZ ;  /* 0x0000001008087890 */ /* 0x000fc8000fffe0ff */
[----:B------:R-:W-:Y:S01]  /*0620*/  UISETP.NE.AND UP1, UPT, UR8, URZ, UPT ;  /* 0x000000ff0800728c */ /* 0x000fe2000bf25270 */
[----:B------:R-:W-:Y:S01]  /*0630*/  VIADD R24, R24, 0x10 ;  /* 0x0000001018187836 */ /* 0x000fe20000000000 */
[----:B--2---:R-:W-:Y:S02]  /*0640*/  ISETP.NE.U32.AND P3, PT, R8, RZ, PT ;  /* 0x000000ff0800720c */ /* 0x004fe40003f65070 */
[----:B---3--:R-:W-:Y:S02]  /*0650*/  ISETP.NE.U32.AND P0, PT, R6, RZ, PT ;  /* 0x000000ff0600720c */ /* 0x008fe40003f05070 */
[----:B------:R-:W-:Y:S02]  /*0660*/  ISETP.NE.AND.EX P1, PT, R9, RZ, PT, P3 ;  /* 0x000000ff0900720c */ /* 0x000fe40003f25330 */
[----:B------:R-:W-:Y:S02]  /*0670*/  ISETP.NE.AND.EX P0, PT, R7, RZ, PT, P0 ;  /* 0x000000ff0700720c */ /* 0x000fe40003f05300 */
[----:B----4-:R-:W-:-:S02]  /*0680*/  ISETP.NE.U32.AND P2, PT, R10, RZ, PT ;  /* 0x000000ff0a00720c */ /* 0x010fc40003f45070 */
[----:B------:R-:W-:Y:S02]  /*0690*/  SEL R6, RZ, 0xffffffff, !P0 ;  /* 0xffffffffff067807 */ /* 0x000fe40004000000 */
[----:B------:R-:W-:-:S04]  /*06a0*/  ISETP.NE.AND.EX P2, PT, R11, RZ, PT, P2 ;  /* 0x000000ff0b00720c */ /* 0x000fc80003f45320 */
[----:B------:R-:W-:Y:S02]  /*06b0*/  SEL R8, RZ, 0xffffffff, !P2 ;  /* 0xffffffffff087807 */ /* 0x000fe40005000000 */
[----:B-----5:R-:W-:Y:S01]  /*06c0*/  ISETP.NE.U32.AND P3, PT, R12, RZ, PT ;  /* 0x000000ff0c00720c */ /* 0x020fe20003f65070 */
[----:B------:R-:W-:-:S03]  /*06d0*/  IMAD.MOV.U32 R7, RZ, RZ, R6 ;  /* 0x000000ffff077224 */ /* 0x000fc600078e0006 */
[----:B------:R-:W-:Y:S01]  /*06e0*/  ISETP.NE.AND.EX P0, PT, R13, RZ, PT, P3 ;  /* 0x000000ff0d00720c */ /* 0x000fe20003f05330 */
[----:B------:R-:W-:-:S03]  /*06f0*/  IMAD.MOV.U32 R9, RZ, RZ, R8 ;  /* 0x000000ffff097224 */ /* 0x000fc600078e0008 */
[----:B------:R-:W-:Y:S01]  /*0700*/  SEL R12, RZ, 0xffffffff, !P0 ;  /* 0xffffffffff0c7807 */ /* 0x000fe20004000000 */
[----:B------:R0:W-:Y:S01]  /*0710*/  STG.E.64 desc[UR12][R4.64+-0x8], R6 ;  /* 0xfffff80604007986 */ /* 0x0001e2000c101b0c */
[----:B------:R-:W-:Y:S02]  /*0720*/  SEL R10, RZ, 0xffffffff, !P1 ;  /* 0xffffffffff0a7807 */ /* 0x000fe40004800000 */
[----:B------:R-:W-:Y:S02]  /*0730*/  ISETP.NE.U32.AND P2, PT, R14, RZ, PT ;  /* 0x000000ff0e00720c */ /* 0x000fe40003f45070 */
[----:B------:R-:W-:Y:S02]  /*0740*/  ISETP.NE.U32.AND P0, PT, R16, RZ, PT ;  /* 0x000000ff1000720c */ /* 0x000fe40003f05070 */
[----:B------:R-:W-:Y:S02]  /*0750*/  ISETP.NE.AND.EX P2, PT, R15, RZ, PT, P2 ;  /* 0x000000ff0f00720c */ /* 0x000fe40003f45320 */
[----:B------:R-:W-:-:S02]  /*0760*/  ISETP.NE.AND.EX P0, PT, R17, RZ, PT, P0 ;  /* 0x000000ff1100720c */ /* 0x000fc40003f05300 */
[----:B0-----:R-:W-:Y:S01]  /*0770*/  SEL R6, RZ, 0xffffffff, !P2 ;  /* 0xffffffffff067807 */ /* 0x001fe20005000000 */
[----:B------:R-:W-:Y:S01]  /*0780*/  IMAD.MOV.U32 R11, RZ, RZ, R10 ;  /* 0x000000ffff0b7224 */ /* 0x000fe200078e000a */
[----:B------:R0:W-:Y:S01]  /*0790*/  STG.E.64 desc[UR12][R4.64+0x8], R8 ;  /* 0x0000080804007986 */ /* 0x0001e2000c101b0c */
[----:B------:R-:W-:Y:S01]  /*07a0*/  IMAD.MOV.U32 R13, RZ, RZ, R12 ;  /* 0x000000ffff0d7224 */ /* 0x000fe200078e000c */
[----:B------:R-:W-:Y:S02]  /*07b0*/  ISETP.NE.U32.AND P2, PT, R22, RZ, PT ;  /* 0x000000ff1600720c */ /* 0x000fe40003f45070 */
[----:B------:R-:W-:Y:S02]  /*07c0*/  ISETP.NE.U32.AND P3, PT, R18, RZ, PT ;  /* 0x000000ff1200720c */ /* 0x000fe40003f65070 */
[----:B------:R-:W-:Y:S02]  /*07d0*/  ISETP.NE.U32.AND P1, PT, R20, RZ, PT ;  /* 0x000000ff1400720c */ /* 0x000fe40003f25070 */
[----:B0-----:R-:W-:-:S02]  /*07e0*/  SEL R8, RZ, 0xffffffff, !P0 ;  /* 0xffffffffff087807 */ /* 0x001fc40004000000 */
[----:B------:R-:W-:Y:S02]  /*07f0*/  ISETP.NE.AND.EX P3, PT, R19, RZ, PT, P3 ;  /* 0x000000ff1300720c */ /* 0x000fe40003f65330 */
[----:B------:R-:W-:Y:S02]  /*0800*/  ISETP.NE.AND.EX P1, PT, R21, RZ, PT, P1 ;  /* 0x000000ff1500720c */ /* 0x000fe40003f25310 */
[----:B------:R-:W-:Y:S01]  /*0810*/  ISETP.NE.AND.EX P0, PT, R23, RZ, PT, P2 ;  /* 0x000000ff1700720c */ /* 0x000fe20003f05320 */
[----:B------:R0:W-:Y:S03]  /*0820*/  STG.E.64 desc[UR12][R4.64], R10 ;  /* 0x0000000a04007986 */ /* 0x0001e6000c101b0c */
[----:B------:R-:W-:Y:S01]  /*0830*/  SEL R14, RZ, 0xffffffff, !P0 ;  /* 0xffffffffff0e7807 */ /* 0x000fe20004000000 */
[----:B------:R1:W-:Y:S01]  /*0840*/  STG.E.64 desc[UR12][R4.64+0x10], R12 ;  /* 0x0000100c04007986 */ /* 0x0003e2000c101b0c */
[----:B------:R-:W-:-:S02]  /*0850*/  IMAD.MOV.U32 R7, RZ, RZ, R6 ;  /* 0x000000ffff077224 */ /* 0x000fc400078e0006 */
[----:B------:R-:W-:Y:S02]  /*0860*/  IMAD.MOV.U32 R9, RZ, RZ, R8 ;  /* 0x000000ffff097224 */ /* 0x000fe400078e0008 */
[----:B------:R-:W-:Y:S01]  /*0870*/  IMAD.MOV.U32 R15, RZ, RZ, R14 ;  /* 0x000000ffff0f7224 */ /* 0x000fe200078e000e */
[----:B0-----:R-:W-:Y:S02]  /*0880*/  SEL R10, RZ, 0xffffffff, !P3 ;  /* 0xffffffffff0a7807 */ /* 0x001fe40005800000 */
[----:B-1----:R-:W-:-:S03]  /*0890*/  SEL R12, RZ, 0xffffffff, !P1 ;  /* 0xffffffffff0c7807 */ /* 0x002fc60004800000 */
[----:B------:R-:W-:Y:S02]  /*08a0*/  IMAD.MOV.U32 R11, RZ, RZ, R10 ;  /* 0x000000ffff0b7224 */ /* 0x000fe400078e000a */
[----:B------:R-:W-:Y:S01]  /*08b0*/  IMAD.MOV.U32 R13, RZ, RZ, R12 ;  /* 0x000000ffff0d7224 */ /* 0x000fe200078e000c */
[----:B------:R1:W-:Y:S04]  /*08c0*/  STG.E.64 desc[UR12][R4.64+0x18], R6 ;  /* 0x0000180604007986 */ /* 0x0003e8000c101b0c */
[----:B------:R1:W-:Y:S04]  /*08d0*/  STG.E.64 desc[UR12][R4.64+0x20], R8 ;  /* 0x0000200804007986 */ /* 0x0003e8000c101b0c */
[----:B------:R1:W-:Y:S04]  /*08e0*/  STG.E.64 desc[UR12][R4.64+0x28], R10 ;  /* 0x0000280a04007986 */ /* 0x0003e8000c101b0c */
[----:B------:R1:W-:Y:S04]  /*08f0*/  STG.E.64 desc[UR12][R4.64+0x30], R12 ;  /* 0x0000300c04007986 */ /* 0x0003e8000c101b0c */
[----:B------:R1:W-:Y:S01]  /*0900*/  STG.E.64 desc[UR12][R4.64+0x38], R14 ;  /* 0x0000380e04007986 */ /* 0x0003e2000c101b0c */
[----:B------:R-:W-:Y:S05]  /*0910*/  BRA.U UP1, `(.L_x_2) ;  /* 0xfffffff9015c7547 */ /* 0x000fea000b83ffff */
.L_x_1:
[----:B------:R-:W-:Y:S05]  /*0920*/  BRA.U !UP0, `(.L_x_3) ;  /* 0x0000000508a47547 */ /* 0x000fea000b800000 */
[----:B------:R-:W2:Y:S01]  /*0930*/  LDCU UR5, c[0x0][0x390] ;  /* 0x00007200ff0577ac */ /* 0x000ea20008000800 */
[----:B------:R-:W-:Y:S02]  /*0940*/  UISETP.GE.U32.AND UP0, UPT, UR10, 0x8, UPT ;  /* 0x000000080a00788c */ /* 0x000fe4000bf06070 */
[----:B--2---:R-:W-:-:S04]  /*0950*/  ULOP3.LUT UR6, UR5, 0x7, URZ, 0xc0, !UPT ;  /* 0x0000000705067892 */ /* 0x004fc8000f8ec0ff */
[----:B------:R-:W-:-:S03]  /*0960*/  UISETP.NE.AND UP1, UPT, UR6, URZ, UPT ;  /* 0x000000ff0600728c */ /* 0x000fc6000bf25270 */
[----:B------:R-:W-:Y:S08]  /*0970*/  BRA.U !UP0, `(.L_x_4) ;  /* 0x0000000108d07547 */ /* 0x000ff0000b800000 */
[----:B01----:R-:W0:Y:S01]  /*0980*/  LDC.64 R4, c[0x0][0x3a0] ;  /* 0x0000e800ff047b82 */ /* 0x003e220000000a00 */
[----:B------:R-:W-:-:S04]  /*0990*/  VIADD R7, R3, UR4 ;  /* 0x0000000403077c36 */ /* 0x000fc80008000000 */
[----:B0-----:R-:W-:-:S05]  /*09a0*/  IMAD.WIDE R4, R7, 0x8, R4 ;  /* 0x0000000807047825 */ /* 0x001fca00078e0204 */
[----:B------:R-:W2:Y:S04]  /*09b0*/  LDG.E.64 R16, desc[UR12][R4.64+0x8] ;  /* 0x0000080c04107981 */ /* 0x000ea8000c1e1b00 */
[----:B------:R-:W3:Y:S04]  /*09c0*/  LDG.E.64 R18, desc[UR12][R4.64+0x10] ;  /* 0x0000100c04127981 */ /* 0x000ee8000c1e1b00 */
[----:B------:R-:W4:Y:S04]  /*09d0*/  LDG.E.64 R20, desc[UR12][R4.64] ;  /* 0x0000000c04147981 */ /* 0x000f28000c1e1b00 */
[----:B------:R-:W5:Y:S04]  /*09e0*/  LDG.E.64 R14, desc[UR12][R4.64+0x18] ;  /* 0x0000180c040e7981 */ /* 0x000f68000c1e1b00 */
[----:B------:R-:W5:Y:S04]  /*09f0*/  LDG.E.64 R12, desc[UR12][R4.64+0x20] ;  /* 0x0000200c040c7981 */ /* 0x000f68000c1e1b00 */
[----:B------:R-:W5:Y:S04]  /*0a00*/  LDG.E.64 R6, desc[UR12][R4.64+0x28] ;  /* 0x0000280c04067981 */ /* 0x000f68000c1e1b00 */
[----:B------:R-:W5:Y:S04]  /*0a10*/  LDG.E.64 R10, desc[UR12][R4.64+0x30] ;  /* 0x0000300c040a7981 */ /* 0x000f68000c1e1b00 */
[----:B------:R-:W5:Y:S01]  /*0a20*/  LDG.E.64 R8, desc[UR12][R4.64+0x38] ;  /* 0x0000380c04087981 */ /* 0x000f62000c1e1b00 */
[----:B------:R-:W-:Y:S01]  /*0a30*/  UIADD3 UR4, UPT, UPT, UR4, 0x8, URZ ;  /* 0x0000000804047890 */ /* 0x000fe2000fffe0ff */
[----:B--2---:R-:W-:-:S02]  /*0a40*/  ISETP.NE.U32.AND P2, PT, R16, RZ, PT ;  /* 0x000000ff1000720c */ /* 0x004fc40003f45070 */
[----:B---3--:R-:W-:Y:S02]  /*0a50*/  ISETP.NE.U32.AND P0, PT, R18, RZ, PT ;  /* 0x000000ff1200720c */ /* 0x008fe40003f05070 */
[----:B------:R-:W-:Y:S02]  /*0a60*/  ISETP.NE.AND.EX P2, PT, R17, RZ, PT, P2 ;  /* 0x000000ff1100720c */ /* 0x000fe40003f45320 */
[----:B------:R-:W-:Y:S02]  /*0a70*/  ISETP.NE.AND.EX P0, PT, R19, RZ, PT, P0 ;  /* 0x000000ff1300720c */ /* 0x000fe40003f05300 */
[----:B------:R-:W-:Y:S02]  /*0a80*/  SEL R18, RZ, 0xffffffff, !P2 ;  /* 0xffffffffff127807 */ /* 0x000fe40005000000 */
[----:B----4-:R-:W-:Y:S02]  /*0a90*/  ISETP.NE.U32.AND P1, PT, R20, RZ, PT ;  /* 0x000000ff1400720c */ /* 0x010fe40003f25070 */
[----:B-----5:R-:W-:-:S02]  /*0aa0*/  ISETP.NE.U32.AND P2, PT, R14, RZ, PT ;  /* 0x000000ff0e00720c */ /* 0x020fc40003f45070 */
[----:B------:R-:W-:Y:S02]  /*0ab0*/  SEL R20, RZ, 0xffffffff, !P0 ;  /* 0xffffffffff147807 */ /* 0x000fe40004000000 */
[----:B------:R-:W-:Y:S02]  /*0ac0*/  ISETP.NE.AND.EX P1, PT, R21, RZ, PT, P1 ;  /* 0x000000ff1500720c */ /* 0x000fe40003f25310 */
[----:B------:R-:W-:Y:S02]  /*0ad0*/  ISETP.NE.U32.AND P0, PT, R12, RZ, PT ;  /* 0x000000ff0c00720c */ /* 0x000fe40003f05070 */
[----:B------:R-:W-:Y:S02]  /*0ae0*/  ISETP.NE.AND.EX P2, PT, R15, RZ, PT, P2 ;  /* 0x000000ff0f00720c */ /* 0x000fe40003f45320 */
[----:B------:R-:W-:Y:S02]  /*0af0*/  ISETP.NE.U32.AND P3, PT, R6, RZ, PT ;  /* 0x000000ff0600720c */ /* 0x000fe40003f65070 */
[----:B------:R-:W-:-:S02]  /*0b00*/  SEL R16, RZ, 0xffffffff, !P1 ;  /* 0xffffffffff107807 */ /* 0x000fc40004800000 */
[----:B------:R-:W-:Y:S02]  /*0b10*/  ISETP.NE.AND.EX P0, PT, R13, RZ, PT, P0 ;  /* 0x000000ff0d00720c */ /* 0x000fe40003f05300 */
[----:B------:R-:W-:Y:S02]  /*0b20*/  SEL R6, RZ, 0xffffffff, !P2 ;  /* 0xffffffffff067807 */ /* 0x000fe40005000000 */
[----:B------:R-:W-:Y:S02]  /*0b30*/  ISETP.NE.U32.AND P1, PT, R10, RZ, PT ;  /* 0x000000ff0a00720c */ /* 0x000fe40003f25070 */
[----:B------:R-:W-:Y:S02]  /*0b40*/  ISETP.NE.U32.AND P2, PT, R8, RZ, PT ;  /* 0x000000ff0800720c */ /* 0x000fe40003f45070 */
[----:B------:R-:W-:Y:S02]  /*0b50*/  SEL R8, RZ, 0xffffffff, !P0 ;  /* 0xffffffffff087807 */ /* 0x000fe40004000000 */
[----:B------:R-:W-:-:S02]  /*0b60*/  ISETP.NE.AND.EX P3, PT, R7, RZ, PT, P3 ;  /* 0x000000ff0700720c */ /* 0x000fc40003f65330 */
[----:B------:R-:W-:Y:S02]  /*0b70*/  ISETP.NE.AND.EX P1, PT, R11, RZ, PT, P1 ;  /* 0x000000ff0b00720c */ /* 0x000fe40003f25310 */
[----:B------:R-:W-:Y:S02]  /*0b80*/  ISETP.NE.AND.EX P0, PT, R9, RZ, PT, P2 ;  /* 0x000000ff0900720c */ /* 0x000fe40003f05320 */
[----:B------:R-:W-:Y:S02]  /*0b90*/  SEL R10, RZ, 0xffffffff, !P3 ;  /* 0xffffffffff0a7807 */ /* 0x000fe40005800000 */
[----:B------:R-:W-:Y:S02]  /*0ba0*/  SEL R12, RZ, 0xffffffff, !P1 ;  /* 0xffffffffff0c7807 */ /* 0x000fe40004800000 */
[----:B------:R-:W-:Y:S01]  /*0bb0*/  SEL R14, RZ, 0xffffffff, !P0 ;  /* 0xffffffffff0e7807 */ /* 0x000fe20004000000 */
[----:B------:R-:W-:Y:S02]  /*0bc0*/  IMAD.MOV.U32 R17, RZ, RZ, R16 ;  /* 0x000000ffff117224 */ /* 0x000fe400078e0010 */
[----:B------:R-:W-:-:S02]  /*0bd0*/  IMAD.MOV.U32 R19, RZ, RZ, R18 ;  /* 0x000000ffff137224 */ /* 0x000fc400078e0012 */
[----:B------:R-:W-:Y:S02]  /*0be0*/  IMAD.MOV.U32 R21, RZ, RZ, R20 ;  /* 0x000000ffff157224 */ /* 0x000fe400078e0014 */
[----:B------:R-:W-:Y:S02]  /*0bf0*/  IMAD.MOV.U32 R7, RZ, RZ, R6 ;  /* 0x000000ffff077224 */ /* 0x000fe400078e0006 */
[----:B------:R-:W-:Y:S02]  /*0c00*/  IMAD.MOV.U32 R9, RZ, RZ, R8 ;  /* 0x000000ffff097224 */ /* 0x000fe400078e0008 */
[----:B------:R-:W-:Y:S02]  /*0c10*/  IMAD.MOV.U32 R11, RZ, RZ, R10 ;  /* 0x000000ffff0b7224 */ /* 0x000fe400078e000a */
[----:B------:R-:W-:Y:S02]  /*0c20*/  IMAD.MOV.U32 R13, RZ, RZ, R12 ;  /* 0x000000ffff0d7224 */ /* 0x000fe400078e000c */
[----:B------:R-:W-:Y:S01]  /*0c30*/  IMAD.MOV.U32 R15, RZ, RZ, R14 ;  /* 0x000000ffff0f7224 */ /* 0x000fe200078e000e */
[----:B------:R2:W-:Y:S04]  /*0c40*/  STG.E.64 desc[UR12][R4.64], R16 ;  /* 0x0000001004007986 */ /* 0x0005e8000c101b0c */
[----:B------:R2:W-:Y:S04]  /*0c50*/  STG.E.64 desc[UR12][R4.64+0x8], R18 ;  /* 0x0000081204007986 */ /* 0x0005e8000c101b0c */
[----:B------:R2:W-:Y:S04]  /*0c60*/  STG.E.64 desc[UR12][R4.64+0x10], R20 ;  /* 0x0000101404007986 */ /* 0x0005e8000c101b0c */
[----:B------:R2:W-:Y:S04]  /*0c70*/  STG.E.64 desc[UR12][R4.64+0x18], R6 ;  /* 0x0000180604007986 */ /* 0x0005e8000c101b0c */
[----:B------:R2:W-:Y:S04]  /*0c80*/  STG.E.64 desc[UR12][R4.64+0x20], R8 ;  /* 0x0000200804007986 */ /* 0x0005e8000c101b0c */
[----:B------:R2:W-:Y:S04]  /*0c90*/  STG.E.64 desc[UR12][R4.64+0x28], R10 ;  /* 0x0000280a04007986 */ /* 0x0005e8000c101b0c */
[----:B------:R2:W-:Y:S04]  /*0ca0*/  STG.E.64 desc[UR12][R4.64+0x30], R12 ;  /* 0x0000300c04007986 */ /* 0x0005e8000c101b0c */
[----:B------:R2:W-:Y:S02]  /*0cb0*/  STG.E.64 desc[UR12][R4.64+0x38], R14 ;  /* 0x0000380e04007986 */ /* 0x0005e4000c101b0c */
.L_x_4:
[----:B------:R-:W-:Y:S05]  /*0cc0*/  BRA.U !UP1, `(.L_x_3) ;  /* 0x0000000109bc7547 */ /* 0x000fea000b800000 */
[----:B------:R-:W-:Y:S02]  /*0cd0*/  UISETP.GE.U32.AND UP0, UPT, UR6, 0x4, UPT ;  /* 0x000000040600788c */ /* 0x000fe4000bf06070 */
[----:B------:R-:W-:-:S04]  /*0ce0*/  ULOP3.LUT UR5, UR5, 0x3, URZ, 0xc0, !UPT ;  /* 0x0000000305057892 */ /* 0x000fc8000f8ec0ff */
[----:B------:R-:W-:-:S03]  /*0cf0*/  UISETP.NE.AND UP1, UPT, UR5, URZ, UPT ;  /* 0x000000ff0500728c */ /* 0x000fc6000bf25270 */
[----:B------:R-:W-:Y:S08]  /*0d00*/  BRA.U !UP0, `(.L_x_5) ;  /* 0x0000000108707547 */ /* 0x000ff0000b800000 */
[----:B012---:R-:W0:Y:S01]  /*0d10*/  LDC.64 R4, c[0x0][0x3a0] ;  /* 0x0000e800ff047b82 */ /* 0x007e220000000a00 */
[----:B------:R-:W-:-:S04]  /*0d20*/  VIADD R13, R3, UR4 ;  /* 0x00000004030d7c36 */ /* 0x000fc80008000000 */
[----:B0-----:R-:W-:-:S05]  /*0d30*/  IMAD.WIDE R12, R13, 0x8, R4 ;  /* 0x000000080d0c7825 */ /* 0x001fca00078e0204 */
[----:B------:R-:W2:Y:S04]  /*0d40*/  LDG.E.64 R10, desc[UR12][R12.64] ;  /* 0x0000000c0c0a7981 */ /* 0x000ea8000c1e1b00 */
[----:B------:R-:W3:Y:S04]  /*0d50*/  LDG.E.64 R4, desc[UR12][R12.64+0x8] ;  /* 0x0000080c0c047981 */ /* 0x000ee8000c1e1b00 */
[----:B------:R-:W4:Y:S04]  /*0d60*/  LDG.E.64 R6, desc[UR12][R12.64+0x10] ;  /* 0x0000100c0c067981 */ /* 0x000f28000c1e1b00 */
[----:B------:R-:W5:Y:S01]  /*0d70*/  LDG.E.64 R8, desc[UR12][R12.64+0x18] ;  /* 0x0000180c0c087981 */ /* 0x000f62000c1e1b00 */
[----:B------:R-:W-:Y:S01]  /*0d80*/  UIADD3 UR4, UPT, UPT, UR4, 0x4, URZ ;  /* 0x0000000404047890 */ /* 0x000fe2000fffe0ff */
[----:B--2---:R-:W-:-:S02]  /*0d90*/  ISETP.NE.U32.AND P0, PT, R10, RZ, PT ;  /* 0x000000ff0a00720c */ /* 0x004fc40003f05070 */
[----:B---3--:R-:W-:Y:S02]  /*0da0*/  ISETP.NE.U32.AND P1, PT, R4, RZ, PT ;  /* 0x000000ff0400720c */ /* 0x008fe40003f25070 */
[----:B------:R-:W-:Y:S02]  /*0db0*/  ISETP.NE.AND.EX P0, PT, R11, RZ, PT, P0 ;  /* 0x000000ff0b00720c */ /* 0x000fe40003f05300 */
[----:B----4-:R-:W-:Y:S02]  /*0dc0*/  ISETP.NE.U32.AND P3, PT, R6, RZ, PT ;  /* 0x000000ff0600720c */ /* 0x010fe40003f65070 */
[----:B------:R-:W-:Y:S02]  /*0dd0*/  ISETP.NE.AND.EX P1, PT, R5, RZ, PT, P1 ;  /* 0x000000ff0500720c */ /* 0x000fe40003f25310 */
[----:B-----5:R-:W-:Y:S02]  /*0de0*/  ISETP.NE.U32.AND P2, PT, R8, RZ, PT ;  /* 0x000000ff0800720c */ /* 0x020fe40003f45070 */
[----:B------:R-:W-:-:S02]  /*0df0*/  ISETP.NE.AND.EX P3, PT, R7, RZ, PT, P3 ;  /* 0x000000ff0700720c */ /* 0x000fc40003f65330 */
[----:B------:R-:W-:Y:S02]  /*0e00*/  ISETP.NE.AND.EX P2, PT, R9, RZ, PT, P2 ;  /* 0x000000ff0900720c */ /* 0x000fe40003f45320 */
[----:B------:R-:W-:Y:S02]  /*0e10*/  SEL R4, RZ, 0xffffffff, !P0 ;  /* 0xffffffffff047807 */ /* 0x000fe40004000000 */
[----:B------:R-:W-:Y:S02]  /*0e20*/  SEL R6, RZ, 0xffffffff, !P1 ;  /* 0xffffffffff067807 */ /* 0x000fe40004800000 */
[----:B------:R-:W-:Y:S01]  /*0e30*/  SEL R8, RZ, 0xffffffff, !P3 ;  /* 0xffffffffff087807 */ /* 0x000fe20005800000 */
[----:B------:R-:W-:Y:S01]  /*0e40*/  IMAD.MOV.U32 R5, RZ, RZ, R4 ;  /* 0x000000ffff057224 */ /* 0x000fe200078e0004 */
[----:B------:R-:W-:Y:S01]  /*0e50*/  SEL R10, RZ, 0xffffffff, !P2 ;  /* 0xffffffffff0a7807 */ /* 0x000fe20005000000 */
[----:B------:R-:W-:Y:S02]  /*0e60*/  IMAD.MOV.U32 R7, RZ, RZ, R6 ;  /* 0x000000ffff077224 */ /* 0x000fe400078e0006 */
[----:B------:R-:W-:Y:S01]  /*0e70*/  IMAD.MOV.U32 R9, RZ, RZ, R8 ;  /* 0x000000ffff097224 */ /* 0x000fe200078e0008 */
[----:B------:R3:W-:Y:S01]  /*0e80*/  STG.E.64 desc[UR12][R12.64], R4 ;  /* 0x000000040c007986 */ /* 0x0007e2000c101b0c */
[----:B------:R-:W-:-:S03]  /*0e90*/  IMAD.MOV.U32 R11, RZ, RZ, R10 ;  /* 0x000000ffff0b7224 */ /* 0x000fc600078e000a */
[----:B------:R3:W-:Y:S04]  /*0ea0*/  STG.E.64 desc[UR12][R12.64+0x8], R6 ;  /* 0x000008060c007986 */ /* 0x0007e8000c101b0c */
[----:B------:R3:W-:Y:S04]  /*0eb0*/  STG.E.64 desc[UR12][R12.64+0x10], R8 ;  /* 0x000010080c007986 */ /* 0x0007e8000c101b0c */
[----:B------:R3:W-:Y:S02]  /*0ec0*/  STG.E.64 desc[UR12][R12.64+0x18], R10 ;  /* 0x0000180a0c007986 */ /* 0x0007e4000c101b0c */
.L_x_5:
[----:B------:R-:W-:Y:S05]  /*0ed0*/  BRA.U !UP1, `(.L_x_3) ;  /* 0x0000000109387547 */ /* 0x000fea000b800000 */
[----:B-123--:R-:W1:Y:S01]  /*0ee0*/  LDC.64 R8, c[0x0][0x3a0] ;  /* 0x0000e800ff087b82 */ /* 0x00ee620000000a00 */
[----:B------:R-:W-:Y:S01]  /*0ef0*/  IADD3 R25, PT, PT, R25, UR4, R2 ;  /* 0x0000000419197c10 */ /* 0x000fe2000fffe002 */
[----:B------:R-:W-:-:S12]  /*0f00*/  UIADD3 UR5, UPT, UPT, -UR5, URZ, URZ ;  /* 0x000000ff05057290 */ /* 0x000fd8000fffe1ff */
.L_x_6:
[----:B01--4-:R-:W-:-:S05]  /*0f10*/  IMAD.WIDE R4, R25, 0x8, R8 ;  /* 0x0000000819047825 */ /* 0x013fca00078e0208 */
[----:B------:R-:W2:Y:S01]  /*0f20*/  LDG.E.64 R6, desc[UR12][R4.64] ;  /* 0x0000000c04067981 */ /* 0x000ea2000c1e1b00 */
[----:B------:R-:W-:Y:S01]  /*0f30*/  UIADD3 UR5, UPT, UPT, UR5, 0x1, URZ ;  /* 0x0000000105057890 */ /* 0x000fe2000fffe0ff */
[----:B------:R-:W-:-:S03]  /*0f40*/  VIADD R25, R25, 0x1 ;  /* 0x0000000119197836 */ /* 0x000fc60000000000 */
[----:B------:R-:W-:Y:S01]  /*0f50*/  UISETP.NE.AND UP0, UPT, UR5, URZ, UPT ;  /* 0x000000ff0500728c */ /* 0x000fe2000bf05270 */
[----:B--2---:R-:W-:-:S04]  /*0f60*/  ISETP.NE.U32.AND P0, PT, R6, RZ, PT ;  /* 0x000000ff0600720c */ /* 0x004fc80003f05070 */
[----:B------:R-:W-:-:S04]  /*0f70*/  ISETP.NE.AND.EX P0, PT, R7, RZ, PT, P0 ;  /* 0x000000ff0700720c */ /* 0x000fc80003f05300 */
[----:B------:R-:W-:-:S05]  /*0f80*/  SEL R6, RZ, 0xffffffff, !P0 ;  /* 0xffffffffff067807 */ /* 0x000fca0004000000 */
[----:B------:R-:W-:-:S05]  /*0f90*/  IMAD.MOV.U32 R7, RZ, RZ, R6 ;  /* 0x000000ffff077224 */ /* 0x000fca00078e0006 */
[----:B------:R4:W-:Y:S01]  /*0fa0*/  STG.E.64 desc[UR12][R4.64], R6 ;  /* 0x0000000604007986 */ /* 0x0009e2000c101b0c */
[----:B------:R-:W-:Y:S05]  /*0fb0*/  BRA.U UP0, `(.L_x_6) ;  /* 0xfffffffd00d47547 */ /* 0x000fea000b83ffff */
.L_x_3:
[----:B------:R-:W5:Y:S01]  /*0fc0*/  LDCU UR7, c[0x0][0x390] ;  /* 0x00007200ff0777ac */ /* 0x000f620008000800 */
[----:B------:R-:W-:Y:S02]  /*0fd0*/  IMAD.MOV.U32 R27, RZ, RZ, RZ ;  /* 0x000000ffff1b7224 */ /* 0x000fe400078e00ff */
[----:B------:R-:W-:Y:S01]  /*0fe0*/  IMAD.MOV.U32 R29, RZ, RZ, RZ ;  /* 0x000000ffff1d7224 */ /* 0x000fe200078e00ff */
[----:B------:R-:W-:Y:S01]  /*0ff0*/  UMOV UR4, URZ ;  /* 0x000000ff00047c82 */ /* 0x000fe20008000000 */
[----:B-----5:R-:W-:Y:S02]  /*1000*/  UISETP.GE.U32.AND UP1, UPT, UR7, 0x8, UPT ;  /* 0x000000080700788c */ /* 0x020fe4000bf26070 */
[----:B------:R-:W-:Y:S01]  /*1010*/  IMAD R2, R0, UR7, RZ ;  /* 0x0000000700027c24 */ /* 0x000fe2000f8e02ff */
[----:B------:R-:W-:-:S04]  /*1020*/  ULOP3.LUT UR10, UR7, 0x7, URZ, 0xc0, !UPT ;  /* 0x00000007070a7892 */ /* 0x000fc8000f8ec0ff */
[----:B------:R-:W-:Y:S02]  /*1030*/  UISETP.NE.AND UP0, UPT, UR10, URZ, UPT ;  /* 0x000000ff0a00728c */ /* 0x000fe4000bf05270 */
[----:B------:R-:W-:Y:S09]  /*1040*/  BRA.U !UP1, `(.L_x_7) ;  /* 0x0000000109d87547 */ /* 0x000ff2000b800000 */
[----:B01234-:R-:W0:Y:S01]  /*1050*/  LDC.64 R4, c[0x0][0x398] ;  /* 0x0000e600ff047b82 */ /* 0x01fe220000000a00 */
[----:B------:R-:W1:Y:S01]  /*1060*/  LDCU.64 UR8, c[0x0][0x3a0] ;  /* 0x00007400ff0877ac */ /* 0x000e620008000a00 */
[----:B------:R-:W-:Y:S02]  /*1070*/  IMAD.MOV.U32 R27, RZ, RZ, RZ ;  /* 0x000000ffff1b7224 */ /* 0x000fe400078e00ff */
[----:B------:R-:W-:Y:S01]  /*1080*/  IMAD.MOV.U32 R29, RZ, RZ, RZ ;  /* 0x000000ffff1d7224 */ /* 0x000fe200078e00ff */
[----:B------:R-:W-:Y:S01]  /*1090*/  ULOP3.LUT UR4, UR7, 0x7ffffff8, URZ, 0xc0, !UPT ;  /* 0x7ffffff807047892 */ /* 0x000fe2000f8ec0ff */
[----:B------:R-:W-:Y:S01]  /*10a0*/  IMAD.MOV.U32 R24, RZ, RZ, R3 ;  /* 0x000000ffff187224 */ /* 0x000fe200078e0003 */
[----:B-1----:R-:W-:Y:S02]  /*10b0*/  UIADD3 UR5, UP1, UPT, UR8, 0x20, URZ ;  /* 0x0000002008057890 */ /* 0x002fe4000ff3e0ff */
[----:B------:R-:W-:Y:S02]  /*10c0*/  UIADD3 UR8, UPT, UPT, -UR4, URZ, URZ ;  /* 0x000000ff04087290 */ /* 0x000fe4000fffe1ff */
[----:B------:R-:W-:Y:S01]  /*10d0*/  UIADD3.X UR6, UPT, UPT, URZ, UR9, URZ, UP1, !UPT ;  /* 0x00000009ff067290 */ /* 0x000fe20008ffe4ff */
[----:B0-----:R-:W-:-:S03]  /*10e0*/  IMAD.WIDE.U32 R4, R2, 0x8, R4 ;  /* 0x0000000802047825 */ /* 0x001fc600078e0004 */
[----:B------:R-:W-:-:S05]  /*10f0*/  IADD3 R8, P0, PT, R4, 0x20, RZ ;  /* 0x0000002004087810 */ /* 0x000fca0007f1e0ff */
[----:B------:R-:W-:-:S08]  /*1100*/  IMAD.X R7, RZ, RZ, R5, P0 ;  /* 0x000000ffff077224 */ /* 0x000fd000000e0605 */
.L_x_8:
[----:B------:R-:W-:Y:S02]  /*1110*/  IMAD.U32 R4, RZ, RZ, UR5 ;  /* 0x00000005ff047e24 */ /* 0x000fe4000f8e00ff */
[----:B------:R-:W-:Y:S02]  /*1120*/  IMAD.U32 R5, RZ, RZ, UR6 ;  /* 0x00000006ff057e24 */ /* 0x000fe4000f8e00ff */
[----:B------:R-:W-:Y:S02]  /*1130*/  IMAD.MOV.U32 R6, RZ, RZ, R8 ;  /* 0x000000ffff067224 */ /* 0x000fe400078e0008 */
[----:B------:R-:W-:-:S03]  /*1140*/  IMAD.WIDE R4, R24, 0x8, R4 ;  /* 0x0000000818047825 */ /* 0x000fc600078e0204 */
[----:B------:R-:W2:Y:S04]  /*1150*/  LDG.E.64 R8, desc[UR12][R6.64+-0x20] ;  /* 0xffffe00c06087981 */ /* 0x000ea8000c1e1b00 */
[----:B------:R-:W2:Y:S04]  /*1160*/  LDG.E.64 R10, desc[UR12][R4.64+-0x20] ;  /* 0xffffe00c040a7981 */ /* 0x000ea8000c1e1b00 */
[----:B------:R-:W3:Y:S04]  /*1170*/  LDG.E.64 R12, desc[UR12][R6.64+-0x18] ;  /* 0xffffe80c060c7981 */ /* 0x000ee8000c1e1b00 */
[----:B------:R-:W3:Y:S04]  /*1180*/  LDG.E.64 R14, desc[UR12][R4.64+-0x18] ;  /* 0xffffe80c040e7981 */ /* 0x000ee8000c1e1b00 */
[----:B------:R-:W4:Y:S04]  /*1190*/  LDG.E.64 R16, desc[UR12][R6.64+-0x10] ;  /* 0xfffff00c06107981 */ /* 0x000f28000c1e1b00 */
[----:B------:R-:W4:Y:S04]  /*11a0*/  LDG.E.64 R18, desc[UR12][R4.64+-0x10] ;  /* 0xfffff00c04127981 */ /* 0x000f28000c1e1b00 */
[----:B------:R-:W5:Y:S04]  /*11b0*/  LDG.E.64 R20, desc[UR12][R6.64+-0x8] ;  /* 0xfffff80c06147981 */ /* 0x000f68000c1e1b00 */
[----:B------:R-:W5:Y:S01]  /*11c0*/  LDG.E.64 R22, desc[UR12][R4.64+-0x8] ;  /* 0xfffff80c04167981 */ /* 0x000f62000c1e1b00 */
[----:B--2---:R-:W-:-:S02]  /*11d0*/  LOP3.LUT R25, R27, R10, R8, 0x78, !PT ;  /* 0x0000000a1b197212 */ /* 0x004fc400078e7808 */
[----:B------:R-:W-:Y:S02]  /*11e0*/  LOP3.LUT R27, R29, R11, R9, 0x78, !PT ;  /* 0x0000000b1d1b7212 */ /* 0x000fe400078e7809 */
[----:B------:R-:W2:Y:S01]  /*11f0*/  LDG.E.64 R8, desc[UR12][R6.64] ;  /* 0x0000000c06087981 */ /* 0x000ea2000c1e1b00 */
[----:B---3--:R-:W-:-:S03]  /*1200*/  LOP3.LUT R25, R25, R14, R12, 0x78, !PT ;  /* 0x0000000e19197212 */ /* 0x008fc600078e780c */
[----:B------:R-:W2:Y:S01]  /*1210*/  LDG.E.64 R10, desc[UR12][R4.64] ;  /* 0x0000000c040a7981 */ /* 0x000ea2000c1e1b00 */
[----:B------:R-:W-:-:S03]  /*1220*/  LOP3.LUT R27, R27, R15, R13, 0x78, !PT ;  /* 0x0000000f1b1b7212 */ /* 0x000fc600078e780d */
[----:B------:R-:W3:Y:S01]  /*1230*/  LDG.E.64 R12, desc[UR12][R6.64+0x8] ;  /* 0x0000080c060c7981 */ /* 0x000ee2000c1e1b00 */
[----:B----4-:R-:W-:-:S03]  /*1240*/  LOP3.LUT R25, R25, R18, R16, 0x78, !PT ;  /* 0x0000001219197212 */ /* 0x010fc600078e7810 */
[----:B------:R-:W3:Y:S01]  /*1250*/  LDG.E.64 R14, desc[UR12][R4.64+0x8] ;  /* 0x0000080c040e7981 */ /* 0x000ee2000c1e1b00 */
[----:B------:R-:W-:-:S03]  /*1260*/  LOP3.LUT R27, R27, R19, R17, 0x78, !PT ;  /* 0x000000131b1b7212 */ /* 0x000fc600078e7811 */
[----:B------:R-:W4:Y:S01]  /*1270*/  LDG.E.64 R18, desc[UR12][R6.64+0x10] ;  /* 0x0000100c06127981 */ /* 0x000f22000c1e1b00 */
[----:B-----5:R-:W-:-:S03]  /*1280*/  LOP3.LUT R25, R25, R22, R20, 0x78, !PT ;  /* 0x0000001619197212 */ /* 0x020fc600078e7814 */
[----:B------:R0:W5:Y:S01]  /*1290*/  LDG.E.64 R16, desc[UR12][R6.64+0x18] ;  /* 0x0000180c06107981 */ /* 0x000162000c1e1b00 */
[----:B------:R-:W-:-:S03]  /*12a0*/  LOP3.LUT R27, R27, R23, R21, 0x78, !PT ;  /* 0x000000171b1b7212 */ /* 0x000fc600078e7815 */
[----:B------:R-:W4:Y:S04]  /*12b0*/  LDG.E.64 R20, desc[UR12][R4.64+0x10] ;  /* 0x0000100c04147981 */ /* 0x000f28000c1e1b00 */
[----:B------:R-:W5:Y:S01]  /*12c0*/  LDG.E.64 R22, desc[UR12][R4.64+0x18] ;  /* 0x0000180c04167981 */ /* 0x000f62000c1e1b00 */
[----:B------:R-:W-:-:S04]  /*12d0*/  UIADD3 UR8, UPT, UPT, UR8, 0x8, URZ ;  /* 0x0000000808087890 */ /* 0x000fc8000fffe0ff */
[----:B------:R-:W-:Y:S01]  /*12e0*/  UISETP.NE.AND UP1, UPT, UR8, URZ, UPT ;  /* 0x000000ff0800728c */ /* 0x000fe2000bf25270 */
[----:B------:R-:W-:Y:S01]  /*12f0*/  VIADD R24, R24, 0x8 ;  /* 0x0000000818187836 */ /* 0x000fe20000000000 */
[----:B--2---:R-:W-:Y:S02]  /*1300*/  LOP3.LUT R25, R25, R10, R8, 0x78, !PT ;  /* 0x0000000a19197212 */ /* 0x004fe400078e7808 */
[----:B------:R-:W-:Y:S02]  /*1310*/  LOP3.LUT R9, R27, R11, R9, 0x78, !PT ;  /* 0x0000000b1b097212 */ /* 0x000fe400078e7809 */
[----:B------:R-:W-:Y:S02]  /*1320*/  IADD3 R8, P0, PT, R6, 0x40, RZ ;  /* 0x0000004006087810 */ /* 0x000fe40007f1e0ff */
[----:B---3--:R-:W-:Y:S02]  /*1330*/  LOP3.LUT R27, R25, R14, R12, 0x78, !PT ;  /* 0x0000000e191b7212 */ /* 0x008fe400078e780c */
[----:B------:R-:W-:Y:S01]  /*1340*/  LOP3.LUT R13, R9, R15, R13, 0x78, !PT ;  /* 0x0000000f090d7212 */ /* 0x000fe200078e780d */
[----:B0-----:R-:W-:Y:S01]  /*1350*/  IMAD.X R7, RZ, RZ, R7, P0 ;  /* 0x000000ffff077224 */ /* 0x001fe200000e0607 */
[----:B----4-:R-:W-:-:S02]  /*1360*/  LOP3.LUT R27, R27, R20, R18, 0x78, !PT ;  /* 0x000000141b1b7212 */ /* 0x010fc400078e7812 */
[----:B------:R-:W-:Y:S02]  /*1370*/  LOP3.LUT R19, R13, R21, R19, 0x78, !PT ;  /* 0x000000150d137212 */ /* 0x000fe400078e7813 */
[----:B-----5:R-:W-:Y:S02]  /*1380*/  LOP3.LUT R27, R27, R22, R16, 0x78, !PT ;  /* 0x000000161b1b7212 */ /* 0x020fe400078e7810 */
[----:B------:R-:W-:Y:S01]  /*1390*/  LOP3.LUT R29, R19, R23, R17, 0x78, !PT ;  /* 0x00000017131d7212 */ /* 0x000fe200078e7811 */
[----:B------:R-:W-:Y:S06]  /*13a0*/  BRA.U UP1, `(.L_x_8) ;  /* 0xfffffffd01587547 */ /* 0x000fec000b83ffff */
.L_x_7:
[----:B------:R-:W-:Y:S05]  /*13b0*/  BRA.U !UP0, `(.L_x_0) ;  /* 0x0000000508207547 */ /* 0x000fea000b800000 */
[----:B------:R-:W-:Y:S02]  /*13c0*/  UISETP.GE.U32.AND UP0, UPT, UR10, 0x4, UPT ;  /* 0x000000040a00788c */ /* 0x000fe4000bf06070 */
[----:B------:R-:W-:-:S04]  /*13d0*/  ULOP3.LUT UR6, UR7, 0x3, URZ, 0xc0, !UPT ;  /* 0x0000000307067892 */ /* 0x000fc8000f8ec0ff */
[----:B------:R-:W-:-:S03]  /*13e0*/  UISETP.NE.AND UP1, UPT, UR6, URZ, UPT ;  /* 0x000000ff0600728c */ /* 0x000fc6000bf25270 */
[----:B------:R-:W-:Y:S08]  /*13f0*/  BRA.U !UP0, `(.L_x_9) ;  /* 0x0000000108787547 */ /* 0x000ff0000b800000 */
[----:B01234-:R-:W0:Y:S01]  /*1400*/  LDC.64 R4, c[0x0][0x398] ;  /* 0x0000e600ff047b82 */ /* 0x01fe220000000a00 */
[----:B------:R-:W1:Y:S01]  /*1410*/  LDCU.64 UR8, c[0x0][0x398] ;  /* 0x00007300ff0877ac */ /* 0x000e620008000a00 */
[C---:B------:R-:W-:Y:S01]  /*1420*/  VIADD R7, R2.reuse, UR4 ;  /* 0x0000000402077c36 */ /* 0x040fe20008000000 */
[----:B------:R-:W-:Y:S01]  /*1430*/  IADD3 R6, P0, PT, R2, UR4, RZ ;  /* 0x0000000402067c10 */ /* 0x000fe2000ff1e0ff */
[----:B------:R-:W-:-:S04]  /*1440*/  VIADD R9, R3, UR4 ;  /* 0x0000000403097c36 */ /* 0x000fc80008000000 */
[----:B------:R-:W2:Y:S01]  /*1450*/  LDC.64 R22, c[0x0][0x3a0] ;  /* 0x0000e800ff167b82 */ /* 0x000ea20000000a00 */
[----:B0-----:R-:W-:-:S04]  /*1460*/  IMAD.WIDE.U32 R4, R7, 0x8, R4 ;  /* 0x0000000807047825 */ /* 0x001fc800078e0004 */
[----:B------:R-:W-:Y:S01]  /*1470*/  IMAD.X R7, RZ, RZ, RZ, P0 ;  /* 0x000000ffff077224 */ /* 0x000fe200000e06ff */
[C---:B-1----:R-:W-:Y:S01]  /*1480*/  LEA R16, P0, R6.reuse, UR8, 0x3 ;  /* 0x0000000806107c11 */ /* 0x042fe2000f8018ff */
[----:B------:R-:W3:Y:S01]  /*1490*/  LDG.E.64 R4, desc[UR12][R4.64] ;  /* 0x0000000c04047981 */ /* 0x000ee2000c1e1b00 */
[----:B--2---:R-:W-:Y:S02]  /*14a0*/  IMAD.WIDE R22, R9, 0x8, R22 ;  /* 0x0000000809167825 */ /* 0x004fe400078e0216 */
[----:B------:R-:W-:-:S03]  /*14b0*/  LEA.HI.X R17, R6, UR9, R7, 0x3, P0 ;  /* 0x0000000906117c11 */ /* 0x000fc600080f1c07 */
[----:B------:R-:W3:Y:S04]  /*14c0*/  LDG.E.64 R6, desc[UR12][R22.64] ;  /* 0x0000000c16067981 */ /* 0x000ee8000c1e1b00 */
[----:B------:R-:W2:Y:S04]  /*14d0*/  LDG.E.64 R8, desc[UR12][R22.64+0x8] ;  /* 0x0000080c16087981 */ /* 0x000ea8000c1e1b00 */
[----:B------:R-:W2:Y:S04]  /*14e0*/  LDG.E.64 R10, desc[UR12][R16.64+0x8] ;  /* 0x0000080c100a7981 */ /* 0x000ea8000c1e1b00 */
[----:B------:R-:W4:Y:S04]  /*14f0*/  LDG.E.64 R12, desc[UR12][R22.64+0x10] ;  /* 0x0000100c160c7981 */ /* 0x000f28000c1e1b00 */
[----:B------:R-:W4:Y:S04]  /*1500*/  LDG.E.64 R14, desc[UR12][R16.64+0x10] ;  /* 0x0000100c100e7981 */ /* 0x000f28000c1e1b00 */
[----:B------:R-:W5:Y:S04]  /*1510*/  LDG.E.64 R18, desc[UR12][R22.64+0x18] ;  /* 0x0000180c16127981 */ /* 0x000f68000c1e1b00 */
[----:B------:R-:W5:Y:S01]  /*1520*/  LDG.E.64 R20, desc[UR12][R16.64+0x18] ;  /* 0x0000180c10147981 */ /* 0x000f62000c1e1b00 */
[----:B------:R-:W-:Y:S01]  /*1530*/  UIADD3 UR4, UPT, UPT, UR4, 0x4, URZ ;  /* 0x0000000404047890 */ /* 0x000fe2000fffe0ff */
[----:B---3--:R-:W-:-:S02]  /*1540*/  LOP3.LUT R25, R6, R4, RZ, 0xc0, !PT ;  /* 0x0000000406197212 */ /* 0x008fc400078ec0ff */
[----:B------:R-:W-:Y:S02]  /*1550*/  LOP3.LUT R6, R7, R5, RZ, 0xc0, !PT ;  /* 0x0000000507067212 */ /* 0x000fe400078ec0ff */
[----:B--2---:R-:W-:Y:S02]  /*1560*/  LOP3.LUT R7, R25, R8, R10, 0x78, !PT ;  /* 0x0000000819077212 */ /* 0x004fe400078e780a */
[----:B------:R-:W-:Y:S02]  /*1570*/  LOP3.LUT R9, R6, R9, R11, 0x78, !PT ;  /* 0x0000000906097212 */ /* 0x000fe400078e780b */
[----:B----4-:R-:W-:Y:S02]  /*1580*/  LOP3.LUT R5, R7, R12, R14, 0x78, !PT ;  /* 0x0000000c07057212 */ /* 0x010fe400078e780e */
[----:B------:R-:W-:Y:S02]  /*1590*/  LOP3.LUT R13, R9, R13, R15, 0x78, !PT ;  /* 0x0000000d090d7212 */ /* 0x000fe400078e780f */
[----:B-----5:R-:W-:-:S02]  /*15a0*/  LOP3.LUT R4, R5, R18, R20, 0x78, !PT ;  /* 0x0000001205047212 */ /* 0x020fc400078e7814 */
[----:B------:R-:W-:Y:S02]  /*15b0*/  LOP3.LUT R18, R13, R19, R21, 0x78, !PT ;  /* 0x000000130d127212 */ /* 0x000fe400078e7815 */
[----:B------:R-:W-:Y:S02]  /*15c0*/  LOP3.LUT R27, R4, R27, RZ, 0x3c, !PT ;  /* 0x0000001b041b7212 */ /* 0x000fe400078e3cff */
[----:B------:R-:W-:-:S07]  /*15d0*/  LOP3.LUT R29, R18, R29, RZ, 0x3c, !PT ;  /* 0x0000001d121d7212 */ /* 0x000fce00078e3cff */
.L_x_9:
[----:B------:R-:W-:Y:S05]  /*15e0*/  BRA.U !UP1, `(.L_x_0) ;  /* 0x0000000109947547 */ /* 0x000fea000b800000 */
[----:B------:R-:W-:Y:S02]  /*15f0*/  UISETP.NE.AND UP0, UPT, UR6, 0x1, UPT ;  /* 0x000000010600788c */ /* 0x000fe4000bf05270 */
[----:B------:R-:W-:-:S04]  /*1600*/  ULOP3.LUT UR5, UR7, 0x1, URZ, 0xc0, !UPT ;  /* 0x0000000107057892 */ /* 0x000fc8000f8ec0ff */
[----:B------:R-:W-:-:S03]  /*1610*/  UISETP.NE.U32.AND UP1, UPT, UR5, 0x1, UPT ;  /* 0x000000010500788c */ /* 0x000fc6000bf25070 */
        /* <DEDUP_REMOVED lines=15> */
[----:B------:R-:W2:Y:S01]  /*1710*/  LDG.E.64 R4, desc[UR12][R4.64+0x8] ;  /* 0x0000080c04047981 */ /* 0x000ea2000c1e1b00 */
[----:B------:R-:W-:Y:S01]  /*1720*/  UIADD3 UR4, UPT, UPT, UR4, 0x2, URZ ;  /* 0x0000000204047890 */ /* 0x000fe2000fffe0ff */
[----:B---3--:R-:W-:-:S02]  /*1730*/  LOP3.LUT R15, R10, R6, RZ, 0xc0, !PT ;  /* 0x000000060a0f7212 */ /* 0x008fc400078ec0ff */
[----:B------:R-:W-:Y:S02]  /*1740*/  LOP3.LUT R11, R11, R7, RZ, 0xc0, !PT ;  /* 0x000000070b0b7212 */ /* 0x000fe400078ec0ff */
[----:B--2---:R-:W-:Y:S02]  /*1750*/  LOP3.LUT R10, R15, R12, R4, 0x78, !PT ;  /* 0x0000000c0f0a7212 */ /* 0x004fe400078e7804 */
[----:B------:R-:W-:Y:S02]  /*1760*/  LOP3.LUT R12, R11, R13, R5, 0x78, !PT ;  /* 0x0000000d0b0c7212 */ /* 0x000fe400078e7805 */
[----:B------:R-:W-:Y:S02]  /*1770*/  LOP3.LUT R27, R10, R27, RZ, 0x3c, !PT ;  /* 0x0000001b0a1b7212 */ /* 0x000fe400078e3cff */
[----:B------:R-:W-:-:S07]  /*1780*/  LOP3.LUT R29, R12, R29, RZ, 0x3c, !PT ;  /* 0x0000001d0c1d7212 */ /* 0x000fce00078e3cff */
.L_x_10:
[----:B------:R-:W-:Y:S05]  /*1790*/  BRA.U UP1, `(.L_x_0) ;  /* 0x0000000101287547 */ /* 0x000fea000b800000 */
[----:B01234-:R-:W0:Y:S01]  /*17a0*/  LDC.64 R4, c[0x0][0x398] ;  /* 0x0000e600ff047b82 */ /* 0x01fe220000000a00 */
[----:B------:R-:W-:Y:S02]  /*17b0*/  VIADD R9, R2, UR4 ;  /* 0x0000000402097c36 */ /* 0x000fe40008000000 */
[----:B------:R-:W-:-:S05]  /*17c0*/  VIADD R11, R3, UR4 ;  /* 0x00000004030b7c36 */ /* 0x000fca0008000000 */
[----:B------:R-:W1:Y:S01]  /*17d0*/  LDC.64 R6, c[0x0][0x3a0] ;  /* 0x0000e800ff067b82 */ /* 0x000e620000000a00 */
[----:B0-----:R-:W-:-:S06]  /*17e0*/  IMAD.WIDE.U32 R4, R9, 0x8, R4 ;  /* 0x0000000809047825 */ /* 0x001fcc00078e0004 */
[----:B------:R-:W2:Y:S01]  /*17f0*/  LDG.E.64 R4, desc[UR12][R4.64] ;  /* 0x0000000c04047981 */ /* 0x000ea2000c1e1b00 */
[----:B-1----:R-:W-:-:S06]  /*1800*/  IMAD.WIDE R6, R11, 0x8, R6 ;  /* 0x000000080b067825 */ /* 0x002fcc00078e0206 */
[----:B------:R-:W2:Y:S02]  /*1810*/  LDG.E.64 R6, desc[UR12][R6.64] ;  /* 0x0000000c06067981 */ /* 0x000ea4000c1e1b00 */
[----:B--2---:R-:W-:Y:S02]  /*1820*/  LOP3.LUT R27, R27, R6, R4, 0x78, !PT ;  /* 0x000000061b1b7212 */ /* 0x004fe400078e7804 */
[----:B------:R-:W-:-:S07]  /*1830*/  LOP3.LUT R29, R29, R7, R5, 0x78, !PT ;  /* 0x000000071d1d7212 */ /* 0x000fce00078e7805 */
.L_x_0:
[----:B01234-:R-:W0:Y:S01]  /*1840*/  LDC.64 R4, c[0x0][0x3a8] ;  /* 0x0000ea00ff047b82 */ /* 0x01fe220000000a00 */
[----:B------:R-:W-:Y:S02]  /*1850*/  IMAD.IADD R3, R0, 0x1, R3 ;  /* 0x0000000100037824 */ /* 0x000fe400078e0203 */
[----:B------:R-:W-:Y:S02]  /*1860*/  IMAD.MOV.U32 R28, RZ, RZ, R27 ;  /* 0x000000ffff1c7224 */ /* 0x000fe400078e001b */
[----:B0-----:R-:W-:-:S05]  /*1870*/  IMAD.WIDE R2, R3, 0x8, R4 ;  /* 0x0000000803027825 */ /* 0x001fca00078e0204 */
[----:B------:R-:W-:Y:S01]  /*1880*/  STG.E.64 desc[UR12][R2.64], R28 ;  /* 0x0000001c02007986 */ /* 0x000fe2000c101b0c */
[----:B------:R-:W-:Y:S05]  /*1890*/  EXIT ;  /* 0x000000000000794d */ /* 0x000fea0003800000 */
.L_x_11:
[----:B------:R-:W-:-:S00]  /*18a0*/  BRA `(.L_x_11) ;  /* 0xfffffffc00fc7947 */ /* 0x000fc0000383ffff */
[----:B------:R-:W-:-:S00]  /*18b0*/  NOP ;  /* 0x0000000000007918 */ /* 0x000fc00000000000 */
        /* <DEDUP_REMOVED lines=12> */
.L_x_12:


//--------------------- .nv.shared.reserved.0     --------------------------
	.section	.nv.shared.reserved.0,"aw",@nobits
	.weak		__nv_reservedSMEM_offset_0_alias
	.size		__nv_reservedSMEM_offset_0_alias, 0, 64
	.other		__nv_reservedSMEM_offset_0_alias,@"STO_CUDA_RESERVED_SHARED STV_DEFAULT"
__nv_reservedSMEM_offset_0_alias:
	.zero		0
	.zero		64


//--------------------- .nv.constant0._Z17MatVecMulKernelV26MatrixS_PmS0_ --------------------------
	.section	.nv.constant0._Z17MatVecMulKernelV26MatrixS_PmS0_,"a",@progbits
	.sectionflags	@""
	.align	4
.nv.constant0._Z17MatVecMulKernelV26MatrixS_PmS0_:
	.zero		944


//--------------------- SYMBOLS --------------------------

	.type		.nv.reservedSmem.offset0,@object
	.size		.nv.reservedSmem.offset0,0x4
